	.target	sm_90a

	.elftype	@"ET_EXEC"


//--------------------- .note.nv.tkinfo           --------------------------
	.section	.note.nv.tkinfo,"",@"SHT_NOTE"
	.sectionflags	@"SHF_NOTE_NV_TKINFO"
	.tkinfo
        /*0018*/ 	.word	0x00000002
        /*0030*/ 	.string	""
        /*0030*/ 	.string	"ptxas"
        /*0030*/ 	.string	"Cuda compilation tools, release 13.0, V13.0.88"
        /*0030*/ 	.string	"Build cuda_13.0.r13.0/compiler.36424714_0"
        /*0030*/ 	.string	"-arch sm_90a -m 64 "



//--------------------- .note.nv.cuinfo           --------------------------
	.section	.note.nv.cuinfo,"",@"SHT_NOTE"
	.sectionflags	@"SHF_NOTE_NV_CUINFO"
        /*0018*/ 	.short	0x0002
        /*001a*/ 	.short	0x005a
        /*001c*/ 	.short	0x0082
	.zero		2


//--------------------- .nv.info                  --------------------------
	.section	.nv.info,"",@"SHT_CUDA_INFO"
	.align	4


	//----- nvinfo : EIATTR_REGCOUNT
	.align		4
        /*0000*/ 	.byte	0x04, 0x2f
        /*0002*/ 	.short	(.L_12 - .L_11)
	.align		4
.L_11:
        /*0004*/ 	.word	index@(_ZN7cutlass13device_kernelINS_4conv6kernel13ConvUniversalINS1_16ConvProblemShapeILNS1_8OperatorE1ELi3EEENS1_10collective14CollectiveConvINS1_46MainloopSm90TmaGmmaWarpSpecializedImplicitGemmILS5_1ELi14ELi3EN4cute5tupleIJNSA_1CILi1EEESD_SD_EEENS1_36KernelImplicitTmaWarpSpecializedSm90ELi1EEENSB_IJNSC_ILi64EEESH_NSB_IJSH_EEEEEENS_10bfloat16_tESK_NSA_8TiledMMAINSA_8MMA_AtomIJNSA_4SM904GMMA27MMA_64x64x16_F32BF16BF16_SSILNSO_5MajorE0ELSQ_1ELNSO_7ScaleInE1ELSR_1EEEEEENSA_6LayoutISE_NSB_IJNSC_ILi0EEESV_SV_EEEEENSB_IJNSA_10UnderscoreESY_SY_EEEEENS7_6detail26Sm90ImplicitGemmTileTraitsINSA_20SM90_TMA_LOAD_IM2COLENSA_14ComposedLayoutINSA_7SwizzleILi3ELi4ELi3EEENSA_18smem_ptr_flag_bitsILi16EEENSU_INSB_IJNSB_IJNSC_ILi8EEES19_EEENSB_IJSH_SD_EEENSB_IJSD_NSC_ILi14EEEEEEEEENSB_IJNSB_IJSH_NSC_ILi512EEEEEENSB_IJSD_SV_EEENSB_IJSV_NSC_ILi4096EEEEEEEEEEEEEvEENS12_INSA_13SM90_TMA_LOADENS14_IS16_S18_NSU_INSB_IJS1B_S1A_S1D_EEENSB_IJS1H_S1G_S1J_EEEEEEEvEEEENS_8epilogue10collective6detail29Sm90TmaWarpSpecializedAdapterINS1W_15DefaultEpilogueISK_NSB_IJNSB_IJllllEEESD_SV_EEES21_NS1V_6thread17LinearCombinationISK_Li1EffLNS22_9ScaleType4KindE0ELNS_15FloatRoundStyleE2ESK_EENS_4gemm15EpilogueDefaultEEEEEvvEEEEvNT_6ParamsE)
        /*0008*/ 	.word	0x0000003a


	//----- nvinfo : EIATTR_FRAME_SIZE
	.align		4
.L_12:
        /*000c*/ 	.byte	0x04, 0x11
        /*000e*/ 	.short	(.L_14 - .L_13)
	.align		4
.L_13:
        /*0010*/ 	.word	index@(_ZN7cutlass13device_kernelINS_4conv6kernel13ConvUniversalINS1_16ConvProblemShapeILNS1_8OperatorE1ELi3EEENS1_10collective14CollectiveConvINS1_46MainloopSm90TmaGmmaWarpSpecializedImplicitGemmILS5_1ELi14ELi3EN4cute5tupleIJNSA_1CILi1EEESD_SD_EEENS1_36KernelImplicitTmaWarpSpecializedSm90ELi1EEENSB_IJNSC_ILi64EEESH_NSB_IJSH_EEEEEENS_10bfloat16_tESK_NSA_8TiledMMAINSA_8MMA_AtomIJNSA_4SM904GMMA27MMA_64x64x16_F32BF16BF16_SSILNSO_5MajorE0ELSQ_1ELNSO_7ScaleInE1ELSR_1EEEEEENSA_6LayoutISE_NSB_IJNSC_ILi0EEESV_SV_EEEEENSB_IJNSA_10UnderscoreESY_SY_EEEEENS7_6detail26Sm90ImplicitGemmTileTraitsINSA_20SM90_TMA_LOAD_IM2COLENSA_14ComposedLayoutINSA_7SwizzleILi3ELi4ELi3EEENSA_18smem_ptr_flag_bitsILi16EEENSU_INSB_IJNSB_IJNSC_ILi8EEES19_EEENSB_IJSH_SD_EEENSB_IJSD_NSC_ILi14EEEEEEEEENSB_IJNSB_IJSH_NSC_ILi512EEEEEENSB_IJSD_SV_EEENSB_IJSV_NSC_ILi4096EEEEEEEEEEEEEvEENS12_INSA_13SM90_TMA_LOADENS14_IS16_S18_NSU_INSB_IJS1B_S1A_S1D_EEENSB_IJS1H_S1G_S1J_EEEEEEEvEEEENS_8epilogue10collective6detail29Sm90TmaWarpSpecializedAdapterINS1W_15DefaultEpilogueISK_NSB_IJNSB_IJllllEEESD_SV_EEES21_NS1V_6thread17LinearCombinationISK_Li1EffLNS22_9ScaleType4KindE0ELNS_15FloatRoundStyleE2ESK_EENS_4gemm15EpilogueDefaultEEEEEvvEEEEvNT_6ParamsE)
        /*0014*/ 	.word	0x00000000


	//----- nvinfo : EIATTR_MIN_STACK_SIZE
	.align		4
.L_14:
        /*0018*/ 	.byte	0x04, 0x12
        /*001a*/ 	.short	(.L_16 - .L_15)
	.align		4
.L_15:
        /*001c*/ 	.word	index@(_ZN7cutlass13device_kernelINS_4conv6kernel13ConvUniversalINS1_16ConvProblemShapeILNS1_8OperatorE1ELi3EEENS1_10collective14CollectiveConvINS1_46MainloopSm90TmaGmmaWarpSpecializedImplicitGemmILS5_1ELi14ELi3EN4cute5tupleIJNSA_1CILi1EEESD_SD_EEENS1_36KernelImplicitTmaWarpSpecializedSm90ELi1EEENSB_IJNSC_ILi64EEESH_NSB_IJSH_EEEEEENS_10bfloat16_tESK_NSA_8TiledMMAINSA_8MMA_AtomIJNSA_4SM904GMMA27MMA_64x64x16_F32BF16BF16_SSILNSO_5MajorE0ELSQ_1ELNSO_7ScaleInE1ELSR_1EEEEEENSA_6LayoutISE_NSB_IJNSC_ILi0EEESV_SV_EEEEENSB_IJNSA_10UnderscoreESY_SY_EEEEENS7_6detail26Sm90ImplicitGemmTileTraitsINSA_20SM90_TMA_LOAD_IM2COLENSA_14ComposedLayoutINSA_7SwizzleILi3ELi4ELi3EEENSA_18smem_ptr_flag_bitsILi16EEENSU_INSB_IJNSB_IJNSC_ILi8EEES19_EEENSB_IJSH_SD_EEENSB_IJSD_NSC_ILi14EEEEEEEEENSB_IJNSB_IJSH_NSC_ILi512EEEEEENSB_IJSD_SV_EEENSB_IJSV_NSC_ILi4096EEEEEEEEEEEEEvEENS12_INSA_13SM90_TMA_LOADENS14_IS16_S18_NSU_INSB_IJS1B_S1A_S1D_EEENSB_IJS1H_S1G_S1J_EEEEEEEvEEEENS_8epilogue10collective6detail29Sm90TmaWarpSpecializedAdapterINS1W_15DefaultEpilogueISK_NSB_IJNSB_IJllllEEESD_SV_EEES21_NS1V_6thread17LinearCombinationISK_Li1EffLNS22_9ScaleType4KindE0ELNS_15FloatRoundStyleE2ESK_EENS_4gemm15EpilogueDefaultEEEEEvvEEEEvNT_6ParamsE)
        /*0020*/ 	.word	0x00000000
.L_16:


//--------------------- .nv.compat                --------------------------
	.section	.nv.compat,"",@"SHT_CUDA_COMPAT_INFO"
	.align	4
        /*0000*/ 	.byte	0x02, 0x09, 0x01, 0x00, 0x02, 0x02, 0x04, 0x00, 0x02, 0x05, 0x05, 0x00, 0x03, 0x07, 0x01, 0x01
        /*0010*/ 	.byte	0x02, 0x03, 0x01, 0x00, 0x02, 0x06, 0x01, 0x00, 0x04, 0x0b, 0x08, 0x00, 0x00, 0x00, 0x00, 0x00
        /*0020*/ 	.byte	0x00, 0x00, 0x00, 0x00


//--------------------- .nv.info._ZN7cutlass13device_kernelINS_4conv6kernel13ConvUniversalINS1_16ConvProblemShapeILNS1_8OperatorE1ELi3EEENS1_10collective14CollectiveConvINS1_46MainloopSm90TmaGmmaWarpSpecializedImplicitGemmILS5_1ELi14ELi3EN4cute5tupleIJNSA_1CILi1EEESD_SD_EEENS1_36KernelImplicitTmaWarpSpecializedSm90ELi1EEENSB_IJNSC_ILi64EEESH_NSB_IJSH_EEEEEENS_10bfloat16_tESK_NSA_8TiledMMAINSA_8MMA_AtomIJNSA_4SM904GMMA27MMA_64x64x16_F32BF16BF16_SSILNSO_5MajorE0ELSQ_1ELNSO_7ScaleInE1ELSR_1EEEEEENSA_6LayoutISE_NSB_IJNSC_ILi0EEESV_SV_EEEEENSB_IJNSA_10UnderscoreESY_SY_EEEEENS7_6detail26Sm90ImplicitGemmTileTraitsINSA_20SM90_TMA_LOAD_IM2COLENSA_14ComposedLayoutINSA_7SwizzleILi3ELi4ELi3EEENSA_18smem_ptr_flag_bitsILi16EEENSU_INSB_IJNSB_IJNSC_ILi8EEES19_EEENSB_IJSH_SD_EEENSB_IJSD_NSC_ILi14EEEEEEEEENSB_IJNSB_IJSH_NSC_ILi512EEEEEENSB_IJSD_SV_EEENSB_IJSV_NSC_ILi4096EEEEEEEEEEEEEvEENS12_INSA_13SM90_TMA_LOADENS14_IS16_S18_NSU_INSB_IJS1B_S1A_S1D_EEENSB_IJS1H_S1G_S1J_EEEEEEEvEEEENS_8epilogue10collective6detail29Sm90TmaWarpSpecializedAdapterINS1W_15DefaultEpilogueISK_NSB_IJNSB_IJllllEEESD_SV_EEES21_NS1V_6thread17LinearCombinationISK_Li1EffLNS22_9ScaleType4KindE0ELNS_15FloatRoundStyleE2ESK_EENS_4gemm15EpilogueDefaultEEEEEvvEEEEvNT_6ParamsE --------------------------
	.section	.nv.info._ZN7cutlass13device_kernelINS_4conv6kernel13ConvUniversalINS1_16ConvProblemShapeILNS1_8OperatorE1ELi3EEENS1_10collective14CollectiveConvINS1_46MainloopSm90TmaGmmaWarpSpecializedImplicitGemmILS5_1ELi14ELi3EN4cute5tupleIJNSA_1CILi1EEESD_SD_EEENS1_36KernelImplicitTmaWarpSpecializedSm90ELi1EEENSB_IJNSC_ILi64EEESH_NSB_IJSH_EEEEEENS_10bfloat16_tESK_NSA_8TiledMMAINSA_8MMA_AtomIJNSA_4SM904GMMA27MMA_64x64x16_F32BF16BF16_SSILNSO_5MajorE0ELSQ_1ELNSO_7ScaleInE1ELSR_1EEEEEENSA_6LayoutISE_NSB_IJNSC_ILi0EEESV_SV_EEEEENSB_IJNSA_10UnderscoreESY_SY_EEEEENS7_6detail26Sm90ImplicitGemmTileTraitsINSA_20SM90_TMA_LOAD_IM2COLENSA_14ComposedLayoutINSA_7SwizzleILi3ELi4ELi3EEENSA_18smem_ptr_flag_bitsILi16EEENSU_INSB_IJNSB_IJNSC_ILi8EEES19_EEENSB_IJSH_SD_EEENSB_IJSD_NSC_ILi14EEEEEEEEENSB_IJNSB_IJSH_NSC_ILi512EEEEEENSB_IJSD_SV_EEENSB_IJSV_NSC_ILi4096EEEEEEEEEEEEEvEENS12_INSA_13SM90_TMA_LOADENS14_IS16_S18_NSU_INSB_IJS1B_S1A_S1D_EEENSB_IJS1H_S1G_S1J_EEEEEEEvEEEENS_8epilogue10collective6detail29Sm90TmaWarpSpecializedAdapterINS1W_15DefaultEpilogueISK_NSB_IJNSB_IJllllEEESD_SV_EEES21_NS1V_6thread17LinearCombinationISK_Li1EffLNS22_9ScaleType4KindE0ELNS_15FloatRoundStyleE2ESK_EENS_4gemm15EpilogueDefaultEEEEEvvEEEEvNT_6ParamsE,"",@"SHT_CUDA_INFO"
	.sectionflags	@""
	.align	4


	//----- nvinfo : EIATTR_CUDA_API_VERSION
	.align		4
        /*0000*/ 	.byte	0x04, 0x37
        /*0002*/ 	.short	(.L_18 - .L_17)
.L_17:
        /*0004*/ 	.word	0x00000082


	//----- nvinfo : EIATTR_KPARAM_INFO
	.align		4
.L_18:
        /*0008*/ 	.byte	0x04, 0x17
        /*000a*/ 	.short	(.L_20 - .L_19)
.L_19:
        /*000c*/ 	.word	0x00000000
        /*0010*/ 	.short	0x0000
        /*0012*/ 	.short	0x0070
        /*0014*/ 	.byte	0x00, 0xf0, 0x01, 0x10


	//----- nvinfo : EIATTR_SPARSE_MMA_MASK
	.align		4
.L_20:
        /*0018*/ 	.byte	0x03, 0x50
        /*001a*/ 	.short	0x0000


	//----- nvinfo : EIATTR_MAXREG_COUNT
	.align		4
        /*001c*/ 	.byte	0x03, 0x1b
        /*001e*/ 	.short	0x00ff


	//----- nvinfo : EIATTR_NUM_BARRIERS
	.align		4
        /*0020*/ 	.byte	0x02, 0x4c
        /*0022*/ 	.byte	0x01
	.zero		1


	//----- nvinfo : EIATTR_MERCURY_ISA_VERSION
	.align		4
        /*0024*/ 	.byte	0x03, 0x5f
        /*0026*/ 	.short	0x0101


	//----- nvinfo : EIATTR_COOP_GROUP_MASK_REGIDS
	.align		4
        /*0028*/ 	.byte	0x04, 0x29
        /*002a*/ 	.short	(.L_22 - .L_21)


	//   ....[0]....
.L_21:
        /*002c*/ 	.word	0xffffffff


	//   ....[1]....
        /*0030*/ 	.word	0xffffffff


	//   ....[2]....
        /*0034*/ 	.word	0xffffffff


	//----- nvinfo : EIATTR_COOP_GROUP_INSTR_OFFSETS
	.align		4
.L_22:
        /*0038*/ 	.byte	0x04, 0x28
        /*003a*/ 	.short	(.L_24 - .L_23)


	//   ....[0]....
.L_23:
        /*003c*/ 	.word	0x00000060


	//   ....[1]....
        /*0040*/ 	.word	0x00000070


	//   ....[2]....
        /*0044*/ 	.word	0x00000130


	//----- nvinfo : EIATTR_MBARRIER_INSTR_OFFSETS
	.align		4
.L_24:
        /*0048*/ 	.byte	0x04, 0x39
        /*004a*/ 	.short	(.L_26 - .L_25)


	//   ....[0]....
.L_25:
        /*004c*/ 	.word	0x00000270
        /*0050*/ 	.word	0x000000ff
        /*0054*/ 	.word	0x00038000
        /*0058*/ 	.short	0x0100
        /*005a*/ 	.byte	0x08
	.zero		1


	//   ....[1]....
        /*005c*/ 	.word	0x00000280
        /*0060*/ 	.word	0x000000ff
        /*0064*/ 	.word	0x00038070
        /*0068*/ 	.short	0x0100
        /*006a*/ 	.byte	0x08
	.zero		1


	//   ....[2]....
        /*006c*/ 	.word	0x00000290
        /*0070*/ 	.word	0x000000ff
        /*0074*/ 	.word	0x00038008
        /*0078*/ 	.short	0x0100
        /*007a*/ 	.byte	0x08
	.zero		1


	//   ....[3]....
        /*007c*/ 	.word	0x000002a0
        /*0080*/ 	.word	0x000000ff
        /*0084*/ 	.word	0x00038078
        /*0088*/ 	.short	0x0100
        /*008a*/ 	.byte	0x08
	.zero		1


	//   ....[4]....
        /*008c*/ 	.word	0x000002b0
        /*0090*/ 	.word	0x000000ff
        /*0094*/ 	.word	0x00038010
        /*0098*/ 	.short	0x0100
        /*009a*/ 	.byte	0x08
	.zero		1


	//   ....[5]....
        /*009c*/ 	.word	0x000002c0
        /*00a0*/ 	.word	0x000000ff
        /*00a4*/ 	.word	0x00038080
        /*00a8*/ 	.short	0x0100
        /*00aa*/ 	.byte	0x08
	.zero		1


	//   ....[6]....
        /*00ac*/ 	.word	0x000002d0
        /*00b0*/ 	.word	0x000000ff
        /*00b4*/ 	.word	0x00038018
        /*00b8*/ 	.short	0x0100
        /*00ba*/ 	.byte	0x08
	.zero		1


	//   ....[7]....
        /*00bc*/ 	.word	0x000002e0
        /*00c0*/ 	.word	0x000000ff
        /*00c4*/ 	.word	0x00038088
        /*00c8*/ 	.short	0x0100
        /*00ca*/ 	.byte	0x08
	.zero		1


	//   ....[8]....
        /*00cc*/ 	.word	0x000002f0
        /*00d0*/ 	.word	0x000000ff
        /*00d4*/ 	.word	0x00038020
        /*00d8*/ 	.short	0x0100
        /*00da*/ 	.byte	0x08
	.zero		1


	//   ....[9]....
        /*00dc*/ 	.word	0x00000300
        /*00e0*/ 	.word	0x000000ff
        /*00e4*/ 	.word	0x00038090
        /*00e8*/ 	.short	0x0100
        /*00ea*/ 	.byte	0x08
	.zero		1


	//   ....[10]....
        /*00ec*/ 	.word	0x00000310
        /*00f0*/ 	.word	0x000000ff
        /*00f4*/ 	.word	0x00038028
        /*00f8*/ 	.short	0x0100
        /*00fa*/ 	.byte	0x08
	.zero		1


	//   ....[11]....
        /*00fc*/ 	.word	0x00000320
        /*0100*/ 	.word	0x000000ff
        /*0104*/ 	.word	0x00038098
        /*0108*/ 	.short	0x0100
        /*010a*/ 	.byte	0x08
	.zero		1


	//   ....[12]....
        /*010c*/ 	.word	0x00000330
        /*0110*/ 	.word	0x000000ff
        /*0114*/ 	.word	0x00038030
        /*0118*/ 	.short	0x0100
        /*011a*/ 	.byte	0x08
	.zero		1


	//   ....[13]....
        /*011c*/ 	.word	0x00000340
        /*0120*/ 	.word	0x000000ff
        /*0124*/ 	.word	0x000380a0
        /*0128*/ 	.short	0x0100
        /*012a*/ 	.byte	0x08
	.zero		1


	//   ....[14]....
        /*012c*/ 	.word	0x00000350
        /*0130*/ 	.word	0x000000ff
        /*0134*/ 	.word	0x00038038
        /*0138*/ 	.short	0x0100
        /*013a*/ 	.byte	0x08
	.zero		1


	//   ....[15]....
        /*013c*/ 	.word	0x00000360
        /*0140*/ 	.word	0x000000ff
        /*0144*/ 	.word	0x000380a8
        /*0148*/ 	.short	0x0100
        /*014a*/ 	.byte	0x08
	.zero		1


	//   ....[16]....
        /*014c*/ 	.word	0x00000370
        /*0150*/ 	.word	0x000000ff
        /*0154*/ 	.word	0x00038040
        /*0158*/ 	.short	0x0100
        /*015a*/ 	.byte	0x08
	.zero		1


	//   ....[17]....
        /*015c*/ 	.word	0x00000380
        /*0160*/ 	.word	0x000000ff
        /*0164*/ 	.word	0x000380b0
        /*0168*/ 	.short	0x0100
        /*016a*/ 	.byte	0x08
	.zero		1


	//   ....[18]....
        /*016c*/ 	.word	0x00000390
        /*0170*/ 	.word	0x000000ff
        /*0174*/ 	.word	0x00038048
        /*0178*/ 	.short	0x0100
        /*017a*/ 	.byte	0x08
	.zero		1


	//   ....[19]....
        /*017c*/ 	.word	0x000003a0
        /*0180*/ 	.word	0x000000ff
        /*0184*/ 	.word	0x000380b8
        /*0188*/ 	.short	0x0100
        /*018a*/ 	.byte	0x08
	.zero		1


	//   ....[20]....
        /*018c*/ 	.word	0x000003b0
        /*0190*/ 	.word	0x000000ff
        /*0194*/ 	.word	0x00038050
        /*0198*/ 	.short	0x0100
        /*019a*/ 	.byte	0x08
	.zero		1


	//   ....[21]....
        /*019c*/ 	.word	0x000003c0
        /*01a0*/ 	.word	0x000000ff
        /*01a4*/ 	.word	0x000380c0
        /*01a8*/ 	.short	0x0100
        /*01aa*/ 	.byte	0x08
	.zero		1


	//   ....[22]....
        /*01ac*/ 	.word	0x000003d0
        /*01b0*/ 	.word	0x000000ff
        /*01b4*/ 	.word	0x00038058
        /*01b8*/ 	.short	0x0100
        /*01ba*/ 	.byte	0x08
	.zero		1


	//   ....[23]....
        /*01bc*/ 	.word	0x000003e0
        /*01c0*/ 	.word	0x000000ff
        /*01c4*/ 	.word	0x000380c8
        /*01c8*/ 	.short	0x0100
        /*01ca*/ 	.byte	0x08
	.zero		1


	//   ....[24]....
        /*01cc*/ 	.word	0x000003f0
        /*01d0*/ 	.word	0x000000ff
        /*01d4*/ 	.word	0x00038060
        /*01d8*/ 	.short	0x0100
        /*01da*/ 	.byte	0x08
	.zero		1


	//   ....[25]....
        /*01dc*/ 	.word	0x00000400
        /*01e0*/ 	.word	0x000000ff
        /*01e4*/ 	.word	0x000380d0
        /*01e8*/ 	.short	0x0100
        /*01ea*/ 	.byte	0x08
	.zero		1


	//   ....[26]....
        /*01ec*/ 	.word	0x00000410
        /*01f0*/ 	.word	0x000000ff
        /*01f4*/ 	.word	0x00038068
        /*01f8*/ 	.short	0x0100
        /*01fa*/ 	.byte	0x08
	.zero		1


	//   ....[27]....
        /*01fc*/ 	.word	0x00000420
        /*0200*/ 	.word	0x000000ff
        /*0204*/ 	.word	0x000380d8
        /*0208*/ 	.short	0x0100
        /*020a*/ 	.byte	0x08
	.zero		1


	//   ....[28]....
        /*020c*/ 	.word	0x000009f0
        /*0210*/ 	.word	0x00000006
        /*0214*/ 	.word	0x00038000
        /*0218*/ 	.short	0x010a
        /*021a*/ 	.byte	0x3f
	.zero		1


	//   ....[29]....
        /*021c*/ 	.word	0x00000d70
        /*0220*/ 	.word	0x00000008
        /*0224*/ 	.word	0x00038000
        /*0228*/ 	.short	0x010a
        /*022a*/ 	.byte	0x3f
	.zero		1


	//   ....[30]....
        /*022c*/ 	.word	0x00000f90
        /*0230*/ 	.word	0x000000ff
        /*0234*/ 	.word	0x00000000
        /*0238*/ 	.short	0x0101
        /*023a*/ 	.byte	0x06
	.zero		1


	//   ....[31]....
        /*023c*/ 	.word	0x000011a0
        /*0240*/ 	.word	0x00000006
        /*0244*/ 	.word	0x00000000
        /*0248*/ 	.short	0x0101
        /*024a*/ 	.byte	0x3f
	.zero		1


	//   ....[32]....
        /*024c*/ 	.word	0x000039a0
        /*0250*/ 	.word	0x00000011
        /*0254*/ 	.word	0x00038070
        /*0258*/ 	.short	0x010a
        /*025a*/ 	.byte	0x3f
	.zero		1


	//   ....[33]....
        /*025c*/ 	.word	0x000041b0
        /*0260*/ 	.word	0x00000002
        /*0264*/ 	.word	0x00000000
        /*0268*/ 	.short	0x010a
        /*026a*/ 	.byte	0x3f
	.zero		1


	//   ....[34]....
        /*026c*/ 	.word	0x00004260
        /*0270*/ 	.word	0x00000002
        /*0274*/ 	.word	0x00000000
        /*0278*/ 	.short	0x010a
        /*027a*/ 	.byte	0x3f
	.zero		1


	//   ....[35]....
        /*027c*/ 	.word	0x00004310
        /*0280*/ 	.word	0x00000002
        /*0284*/ 	.word	0x00000000
        /*0288*/ 	.short	0x010a
        /*028a*/ 	.byte	0x3f
	.zero		1


	//   ....[36]....
        /*028c*/ 	.word	0x000043c0
        /*0290*/ 	.word	0x00000002
        /*0294*/ 	.word	0x00000000
        /*0298*/ 	.short	0x010a
        /*029a*/ 	.byte	0x3f
	.zero		1


	//   ....[37]....
        /*029c*/ 	.word	0x00004470
        /*02a0*/ 	.word	0x00000002
        /*02a4*/ 	.word	0x00000000
        /*02a8*/ 	.short	0x010a
        /*02aa*/ 	.byte	0x3f
	.zero		1


	//   ....[38]....
        /*02ac*/ 	.word	0x00004520
        /*02b0*/ 	.word	0x00000002
        /*02b4*/ 	.word	0x00000000
        /*02b8*/ 	.short	0x010a
        /*02ba*/ 	.byte	0x3f
	.zero		1


	//   ....[39]....
        /*02bc*/ 	.word	0x000045d0
        /*02c0*/ 	.word	0x00000002
        /*02c4*/ 	.word	0x00000000
        /*02c8*/ 	.short	0x010a
        /*02ca*/ 	.byte	0x3f
	.zero		1


	//   ....[40]....
        /*02cc*/ 	.word	0x00004680
        /*02d0*/ 	.word	0x00000002
        /*02d4*/ 	.word	0x00000000
        /*02d8*/ 	.short	0x010a
        /*02da*/ 	.byte	0x3f
	.zero		1


	//   ....[41]....
        /*02dc*/ 	.word	0x00004730
        /*02e0*/ 	.word	0x00000002
        /*02e4*/ 	.word	0x00000000
        /*02e8*/ 	.short	0x010a
        /*02ea*/ 	.byte	0x3f
	.zero		1


	//   ....[42]....
        /*02ec*/ 	.word	0x000047e0
        /*02f0*/ 	.word	0x00000002
        /*02f4*/ 	.word	0x00000000
        /*02f8*/ 	.short	0x010a
        /*02fa*/ 	.byte	0x3f
	.zero		1


	//   ....[43]....
        /*02fc*/ 	.word	0x00004890
        /*0300*/ 	.word	0x00000002
        /*0304*/ 	.word	0x00000000
        /*0308*/ 	.short	0x010a
        /*030a*/ 	.byte	0x3f
	.zero		1


	//   ....[44]....
        /*030c*/ 	.word	0x00004940
        /*0310*/ 	.word	0x00000002
        /*0314*/ 	.word	0x00000000
        /*0318*/ 	.short	0x010a
        /*031a*/ 	.byte	0x3f
	.zero		1


	//   ....[45]....
        /*031c*/ 	.word	0x000049f0
        /*0320*/ 	.word	0x00000002
        /*0324*/ 	.word	0x00000000
        /*0328*/ 	.short	0x010a
        /*032a*/ 	.byte	0x3f
	.zero		1


	//   ....[46]....
        /*032c*/ 	.word	0x00004aa0
        /*0330*/ 	.word	0x00000003
        /*0334*/ 	.word	0x00000000
        /*0338*/ 	.short	0x010a
        /*033a*/ 	.byte	0x3f
	.zero		1


	//----- nvinfo : EIATTR_NUM_MBARRIERS
	.align		4
.L_26:
        /*033c*/ 	.byte	0x03, 0x38
        /*033e*/ 	.short	0x001c


	//----- nvinfo : EIATTR_EXIT_INSTR_OFFSETS
	.align		4
        /*0340*/ 	.byte	0x04, 0x1c
        /*0342*/ 	.short	(.L_28 - .L_27)


	//   ....[0]....
.L_27:
        /*0344*/ 	.word	0x00000820


	//   ....[1]....
        /*0348*/ 	.word	0x000012f0


	//   ....[2]....
        /*034c*/ 	.word	0x00002cd0


	//   ....[3]....
        /*0350*/ 	.word	0x00002d00


	//   ....[4]....
        /*0354*/ 	.word	0x00003750


	//   ....[5]....
        /*0358*/ 	.word	0x00003780


	//   ....[6]....
        /*035c*/ 	.word	0x000037a0


	//   ....[7]....
        /*0360*/ 	.word	0x000040c0


	//   ....[8]....
        /*0364*/ 	.word	0x00004ad0


	//----- nvinfo : EIATTR_MAX_THREADS
	.align		4
.L_28:
        /*0368*/ 	.byte	0x04, 0x05
        /*036a*/ 	.short	(.L_30 - .L_29)
.L_29:
        /*036c*/ 	.word	0x00000100
        /*0370*/ 	.word	0x00000001
        /*0374*/ 	.word	0x00000001


	//----- nvinfo : EIATTR_CRS_STACK_SIZE
	.align		4
.L_30:
        /*0378*/ 	.byte	0x04, 0x1e
        /*037a*/ 	.short	(.L_32 - .L_31)
.L_31:
        /*037c*/ 	.word	0x00000000


	//----- nvinfo : EIATTR_CBANK_PARAM_SIZE
	.align		4
.L_32:
        /*0380*/ 	.byte	0x03, 0x19
        /*0382*/ 	.short	0x0470


	//----- nvinfo : EIATTR_PARAM_CBANK
	.align		4
        /*0384*/ 	.byte	0x04, 0x0a
        /*0386*/ 	.short	(.L_34 - .L_33)
	.align		4
.L_33:
        /*0388*/ 	.word	index@(.nv.constant0._ZN7cutlass13device_kernelINS_4conv6kernel13ConvUniversalINS1_16ConvProblemShapeILNS1_8OperatorE1ELi3EEENS1_10collective14CollectiveConvINS1_46MainloopSm90TmaGmmaWarpSpecializedImplicitGemmILS5_1ELi14ELi3EN4cute5tupleIJNSA_1CILi1EEESD_SD_EEENS1_36KernelImplicitTmaWarpSpecializedSm90ELi1EEENSB_IJNSC_ILi64EEESH_NSB_IJSH_EEEEEENS_10bfloat16_tESK_NSA_8TiledMMAINSA_8MMA_AtomIJNSA_4SM904GMMA27MMA_64x64x16_F32BF16BF16_SSILNSO_5MajorE0ELSQ_1ELNSO_7ScaleInE1ELSR_1EEEEEENSA_6LayoutISE_NSB_IJNSC_ILi0EEESV_SV_EEEEENSB_IJNSA_10UnderscoreESY_SY_EEEEENS7_6detail26Sm90ImplicitGemmTileTraitsINSA_20SM90_TMA_LOAD_IM2COLENSA_14ComposedLayoutINSA_7SwizzleILi3ELi4ELi3EEENSA_18smem_ptr_flag_bitsILi16EEENSU_INSB_IJNSB_IJNSC_ILi8EEES19_EEENSB_IJSH_SD_EEENSB_IJSD_NSC_ILi14EEEEEEEEENSB_IJNSB_IJSH_NSC_ILi512EEEEEENSB_IJSD_SV_EEENSB_IJSV_NSC_ILi4096EEEEEEEEEEEEEvEENS12_INSA_13SM90_TMA_LOADENS14_IS16_S18_NSU_INSB_IJS1B_S1A_S1D_EEENSB_IJS1H_S1G_S1J_EEEEEEEvEEEENS_8epilogue10collective6detail29Sm90TmaWarpSpecializedAdapterINS1W_15DefaultEpilogueISK_NSB_IJNSB_IJllllEEESD_SV_EEES21_NS1V_6thread17LinearCombinationISK_Li1EffLNS22_9ScaleType4KindE0ELNS_15FloatRoundStyleE2ESK_EENS_4gemm15EpilogueDefaultEEEEEvvEEEEvNT_6ParamsE)
        /*038c*/ 	.short	0x0210
        /*038e*/ 	.short	0x0470


	//----- nvinfo : EIATTR_SW_WAR
	.align		4
.L_34:
        /*0390*/ 	.byte	0x04, 0x36
        /*0392*/ 	.short	(.L_36 - .L_35)
.L_35:
        /*0394*/ 	.word	0x00000008
.L_36:


//--------------------- .nv.callgraph             --------------------------
	.section	.nv.callgraph,"",@"SHT_CUDA_CALLGRAPH"
	.align	4
	.sectionentsize	8
	.align		4
        /*0000*/ 	.word	0x00000000
	.align		4
        /*0004*/ 	.word	0xffffffff
	.align		4
        /*0008*/ 	.word	0x00000000
	.align		4
        /*000c*/ 	.word	0xfffffffe
	.align		4
        /*0010*/ 	.word	0x00000000
	.align		4
        /*0014*/ 	.word	0xfffffffd
	.align		4
        /*0018*/ 	.word	0x00000000
	.align		4
        /*001c*/ 	.word	0xfffffffc


//--------------------- .nv.constant4             --------------------------
	.section	.nv.constant4,"a",@progbits
	.align	8
	.align		8
.nv.constant4:
        /*0000*/ 	.dword	_ZN39_INTERNAL_be67ca7c_4_k_cu_ba64b2dd_26094cuda3std3__45__cpo5beginE
	.align		8
        /*0008*/ 	.dword	_ZN39_INTERNAL_be67ca7c_4_k_cu_ba64b2dd_26094cuda3std3__45__cpo3endE
	.align		8
        /*0010*/ 	.dword	_ZN39_INTERNAL_be67ca7c_4_k_cu_ba64b2dd_26094cuda3std3__45__cpo6cbeginE
	.align		8
        /*0018*/ 	.dword	_ZN39_INTERNAL_be67ca7c_4_k_cu_ba64b2dd_26094cuda3std3__45__cpo4cendE
	.align		8
        /*0020*/ 	.dword	_ZN39_INTERNAL_be67ca7c_4_k_cu_ba64b2dd_26094cuda3std3__441_GLOBAL__N__be67ca7c_4_k_cu_ba64b2dd_26096ignoreE
	.align		8
        /*0028*/ 	.dword	_ZN39_INTERNAL_be67ca7c_4_k_cu_ba64b2dd_26094cuda3std3__419piecewise_constructE
	.align		8
        /*0030*/ 	.dword	_ZN39_INTERNAL_be67ca7c_4_k_cu_ba64b2dd_26094cuda3std3__48in_placeE
	.align		8
        /*0038*/ 	.dword	_ZN39_INTERNAL_be67ca7c_4_k_cu_ba64b2dd_26094cuda3std6ranges3__45__cpo4swapE
	.align		8
        /*0040*/ 	.dword	_ZN39_INTERNAL_be67ca7c_4_k_cu_ba64b2dd_26094cuda3std6ranges3__45__cpo9iter_moveE
	.align		8
        /*0048*/ 	.dword	_ZN39_INTERNAL_be67ca7c_4_k_cu_ba64b2dd_26094cute7productE
	.align		8
        /*0050*/ 	.dword	_ZN39_INTERNAL_be67ca7c_4_k_cu_ba64b2dd_26094cute1_E


//--------------------- .text._ZN7cutlass13device_kernelINS_4conv6kernel13ConvUniversalINS1_16ConvProblemShapeILNS1_8OperatorE1ELi3EEENS1_10collective14CollectiveConvINS1_46MainloopSm90TmaGmmaWarpSpecializedImplicitGemmILS5_1ELi14ELi3EN4cute5tupleIJNSA_1CILi1EEESD_SD_EEENS1_36KernelImplicitTmaWarpSpecializedSm90ELi1EEENSB_IJNSC_ILi64EEESH_NSB_IJSH_EEEEEENS_10bfloat16_tESK_NSA_8TiledMMAINSA_8MMA_AtomIJNSA_4SM904GMMA27MMA_64x64x16_F32BF16BF16_SSILNSO_5MajorE0ELSQ_1ELNSO_7ScaleInE1ELSR_1EEEEEENSA_6LayoutISE_NSB_IJNSC_ILi0EEESV_SV_EEEEENSB_IJNSA_10UnderscoreESY_SY_EEEEENS7_6detail26Sm90ImplicitGemmTileTraitsINSA_20SM90_TMA_LOAD_IM2COLENSA_14ComposedLayoutINSA_7SwizzleILi3ELi4ELi3EEENSA_18smem_ptr_flag_bitsILi16EEENSU_INSB_IJNSB_IJNSC_ILi8EEES19_EEENSB_IJSH_SD_EEENSB_IJSD_NSC_ILi14EEEEEEEEENSB_IJNSB_IJSH_NSC_ILi512EEEEEENSB_IJSD_SV_EEENSB_IJSV_NSC_ILi4096EEEEEEEEEEEEEvEENS12_INSA_13SM90_TMA_LOADENS14_IS16_S18_NSU_INSB_IJS1B_S1A_S1D_EEENSB_IJS1H_S1G_S1J_EEEEEEEvEEEENS_8epilogue10collective6detail29Sm90TmaWarpSpecializedAdapterINS1W_15DefaultEpilogueISK_NSB_IJNSB_IJllllEEESD_SV_EEES21_NS1V_6thread17LinearCombinationISK_Li1EffLNS22_9ScaleType4KindE0ELNS_15FloatRoundStyleE2ESK_EENS_4gemm15EpilogueDefaultEEEEEvvEEEEvNT_6ParamsE --------------------------
	.section	.text._ZN7cutlass13device_kernelINS_4conv6kernel13ConvUniversalINS1_16ConvProblemShapeILNS1_8OperatorE1ELi3EEENS1_10collective14CollectiveConvINS1_46MainloopSm90TmaGmmaWarpSpecializedImplicitGemmILS5_1ELi14ELi3EN4cute5tupleIJNSA_1CILi1EEESD_SD_EEENS1_36KernelImplicitTmaWarpSpecializedSm90ELi1EEENSB_IJNSC_ILi64EEESH_NSB_IJSH_EEEEEENS_10bfloat16_tESK_NSA_8TiledMMAINSA_8MMA_AtomIJNSA_4SM904GMMA27MMA_64x64x16_F32BF16BF16_SSILNSO_5MajorE0ELSQ_1ELNSO_7ScaleInE1ELSR_1EEEEEENSA_6LayoutISE_NSB_IJNSC_ILi0EEESV_SV_EEEEENSB_IJNSA_10UnderscoreESY_SY_EEEEENS7_6detail26Sm90ImplicitGemmTileTraitsINSA_20SM90_TMA_LOAD_IM2COLENSA_14ComposedLayoutINSA_7SwizzleILi3ELi4ELi3EEENSA_18smem_ptr_flag_bitsILi16EEENSU_INSB_IJNSB_IJNSC_ILi8EEES19_EEENSB_IJSH_SD_EEENSB_IJSD_NSC_ILi14EEEEEEEEENSB_IJNSB_IJSH_NSC_ILi512EEEEEENSB_IJSD_SV_EEENSB_IJSV_NSC_ILi4096EEEEEEEEEEEEEvEENS12_INSA_13SM90_TMA_LOADENS14_IS16_S18_NSU_INSB_IJS1B_S1A_S1D_EEENSB_IJS1H_S1G_S1J_EEEEEEEvEEEENS_8epilogue10collective6detail29Sm90TmaWarpSpecializedAdapterINS1W_15DefaultEpilogueISK_NSB_IJNSB_IJllllEEESD_SV_EEES21_NS1V_6thread17LinearCombinationISK_Li1EffLNS22_9ScaleType4KindE0ELNS_15FloatRoundStyleE2ESK_EENS_4gemm15EpilogueDefaultEEEEEvvEEEEvNT_6ParamsE,"ax",@progbits
	.align	128
.text._ZN7cutlass13device_kernelINS_4conv6kernel13ConvUniversalINS1_16ConvProblemShapeILNS1_8OperatorE1ELi3EEENS1_10collective14CollectiveConvINS1_46MainloopSm90TmaGmmaWarpSpecializedImplicitGemmILS5_1ELi14ELi3EN4cute5tupleIJNSA_1CILi1EEESD_SD_EEENS1_36KernelImplicitTmaWarpSpecializedSm90ELi1EEENSB_IJNSC_ILi64EEESH_NSB_IJSH_EEEEEENS_10bfloat16_tESK_NSA_8TiledMMAINSA_8MMA_AtomIJNSA_4SM904GMMA27MMA_64x64x16_F32BF16BF16_SSILNSO_5MajorE0ELSQ_1ELNSO_7ScaleInE1ELSR_1EEEEEENSA_6LayoutISE_NSB_IJNSC_ILi0EEESV_SV_EEEEENSB_IJNSA_10UnderscoreESY_SY_EEEEENS7_6detail26Sm90ImplicitGemmTileTraitsINSA_20SM90_TMA_LOAD_IM2COLENSA_14ComposedLayoutINSA_7SwizzleILi3ELi4ELi3EEENSA_18smem_ptr_flag_bitsILi16EEENSU_INSB_IJNSB_IJNSC_ILi8EEES19_EEENSB_IJSH_SD_EEENSB_IJSD_NSC_ILi14EEEEEEEEENSB_IJNSB_IJSH_NSC_ILi512EEEEEENSB_IJSD_SV_EEENSB_IJSV_NSC_ILi4096EEEEEEEEEEEEEvEENS12_INSA_13SM90_TMA_LOADENS14_IS16_S18_NSU_INSB_IJS1B_S1A_S1D_EEENSB_IJS1H_S1G_S1J_EEEEEEEvEEEENS_8epilogue10collective6detail29Sm90TmaWarpSpecializedAdapterINS1W_15DefaultEpilogueISK_NSB_IJNSB_IJllllEEESD_SV_EEES21_NS1V_6thread17LinearCombinationISK_Li1EffLNS22_9ScaleType4KindE0ELNS_15FloatRoundStyleE2ESK_EENS_4gemm15EpilogueDefaultEEEEEvvEEEEvNT_6ParamsE:
        .type           _ZN7cutlass13device_kernelINS_4conv6kernel13ConvUniversalINS1_16ConvProblemShapeILNS1_8OperatorE1ELi3EEENS1_10collective14CollectiveConvINS1_46MainloopSm90TmaGmmaWarpSpecializedImplicitGemmILS5_1ELi14ELi3EN4cute5tupleIJNSA_1CILi1EEESD_SD_EEENS1_36KernelImplicitTmaWarpSpecializedSm90ELi1EEENSB_IJNSC_ILi64EEESH_NSB_IJSH_EEEEEENS_10bfloat16_tESK_NSA_8TiledMMAINSA_8MMA_AtomIJNSA_4SM904GMMA27MMA_64x64x16_F32BF16BF16_SSILNSO_5MajorE0ELSQ_1ELNSO_7ScaleInE1ELSR_1EEEEEENSA_6LayoutISE_NSB_IJNSC_ILi0EEESV_SV_EEEEENSB_IJNSA_10UnderscoreESY_SY_EEEEENS7_6detail26Sm90ImplicitGemmTileTraitsINSA_20SM90_TMA_LOAD_IM2COLENSA_14ComposedLayoutINSA_7SwizzleILi3ELi4ELi3EEENSA_18smem_ptr_flag_bitsILi16EEENSU_INSB_IJNSB_IJNSC_ILi8EEES19_EEENSB_IJSH_SD_EEENSB_IJSD_NSC_ILi14EEEEEEEEENSB_IJNSB_IJSH_NSC_ILi512EEEEEENSB_IJSD_SV_EEENSB_IJSV_NSC_ILi4096EEEEEEEEEEEEEvEENS12_INSA_13SM90_TMA_LOADENS14_IS16_S18_NSU_INSB_IJS1B_S1A_S1D_EEENSB_IJS1H_S1G_S1J_EEEEEEEvEEEENS_8epilogue10collective6detail29Sm90TmaWarpSpecializedAdapterINS1W_15DefaultEpilogueISK_NSB_IJNSB_IJllllEEESD_SV_EEES21_NS1V_6thread17LinearCombinationISK_Li1EffLNS22_9ScaleType4KindE0ELNS_15FloatRoundStyleE2ESK_EENS_4gemm15EpilogueDefaultEEEEEvvEEEEvNT_6ParamsE,@function
        .size           _ZN7cutlass13device_kernelINS_4conv6kernel13ConvUniversalINS1_16ConvProblemShapeILNS1_8OperatorE1ELi3EEENS1_10collective14CollectiveConvINS1_46MainloopSm90TmaGmmaWarpSpecializedImplicitGemmILS5_1ELi14ELi3EN4cute5tupleIJNSA_1CILi1EEESD_SD_EEENS1_36KernelImplicitTmaWarpSpecializedSm90ELi1EEENSB_IJNSC_ILi64EEESH_NSB_IJSH_EEEEEENS_10bfloat16_tESK_NSA_8TiledMMAINSA_8MMA_AtomIJNSA_4SM904GMMA27MMA_64x64x16_F32BF16BF16_SSILNSO_5MajorE0ELSQ_1ELNSO_7ScaleInE1ELSR_1EEEEEENSA_6LayoutISE_NSB_IJNSC_ILi0EEESV_SV_EEEEENSB_IJNSA_10UnderscoreESY_SY_EEEEENS7_6detail26Sm90ImplicitGemmTileTraitsINSA_20SM90_TMA_LOAD_IM2COLENSA_14ComposedLayoutINSA_7SwizzleILi3ELi4ELi3EEENSA_18smem_ptr_flag_bitsILi16EEENSU_INSB_IJNSB_IJNSC_ILi8EEES19_EEENSB_IJSH_SD_EEENSB_IJSD_NSC_ILi14EEEEEEEEENSB_IJNSB_IJSH_NSC_ILi512EEEEEENSB_IJSD_SV_EEENSB_IJSV_NSC_ILi4096EEEEEEEEEEEEEvEENS12_INSA_13SM90_TMA_LOADENS14_IS16_S18_NSU_INSB_IJS1B_S1A_S1D_EEENSB_IJS1H_S1G_S1J_EEEEEEEvEEEENS_8epilogue10collective6detail29Sm90TmaWarpSpecializedAdapterINS1W_15DefaultEpilogueISK_NSB_IJNSB_IJllllEEESD_SV_EEES21_NS1V_6thread17LinearCombinationISK_Li1EffLNS22_9ScaleType4KindE0ELNS_15FloatRoundStyleE2ESK_EENS_4gemm15EpilogueDefaultEEEEEvvEEEEvNT_6ParamsE,(.L_x_106 - _ZN7cutlass13device_kernelINS_4conv6kernel13ConvUniversalINS1_16ConvProblemShapeILNS1_8OperatorE1ELi3EEENS1_10collective14CollectiveConvINS1_46MainloopSm90TmaGmmaWarpSpecializedImplicitGemmILS5_1ELi14ELi3EN4cute5tupleIJNSA_1CILi1EEESD_SD_EEENS1_36KernelImplicitTmaWarpSpecializedSm90ELi1EEENSB_IJNSC_ILi64EEESH_NSB_IJSH_EEEEEENS_10bfloat16_tESK_NSA_8TiledMMAINSA_8MMA_AtomIJNSA_4SM904GMMA27MMA_64x64x16_F32BF16BF16_SSILNSO_5MajorE0ELSQ_1ELNSO_7ScaleInE1ELSR_1EEEEEENSA_6LayoutISE_NSB_IJNSC_ILi0EEESV_SV_EEEEENSB_IJNSA_10UnderscoreESY_SY_EEEEENS7_6detail26Sm90ImplicitGemmTileTraitsINSA_20SM90_TMA_LOAD_IM2COLENSA_14ComposedLayoutINSA_7SwizzleILi3ELi4ELi3EEENSA_18smem_ptr_flag_bitsILi16EEENSU_INSB_IJNSB_IJNSC_ILi8EEES19_EEENSB_IJSH_SD_EEENSB_IJSD_NSC_ILi14EEEEEEEEENSB_IJNSB_IJSH_NSC_ILi512EEEEEENSB_IJSD_SV_EEENSB_IJSV_NSC_ILi4096EEEEEEEEEEEEEvEENS12_INSA_13SM90_TMA_LOADENS14_IS16_S18_NSU_INSB_IJS1B_S1A_S1D_EEENSB_IJS1H_S1G_S1J_EEEEEEEvEEEENS_8epilogue10collective6detail29Sm90TmaWarpSpecializedAdapterINS1W_15DefaultEpilogueISK_NSB_IJNSB_IJllllEEESD_SV_EEES21_NS1V_6thread17LinearCombinationISK_Li1EffLNS22_9ScaleType4KindE0ELNS_15FloatRoundStyleE2ESK_EENS_4gemm15EpilogueDefaultEEEEEvvEEEEvNT_6ParamsE)
        .other          _ZN7cutlass13device_kernelINS_4conv6kernel13ConvUniversalINS1_16ConvProblemShapeILNS1_8OperatorE1ELi3EEENS1_10collective14CollectiveConvINS1_46MainloopSm90TmaGmmaWarpSpecializedImplicitGemmILS5_1ELi14ELi3EN4cute5tupleIJNSA_1CILi1EEESD_SD_EEENS1_36KernelImplicitTmaWarpSpecializedSm90ELi1EEENSB_IJNSC_ILi64EEESH_NSB_IJSH_EEEEEENS_10bfloat16_tESK_NSA_8TiledMMAINSA_8MMA_AtomIJNSA_4SM904GMMA27MMA_64x64x16_F32BF16BF16_SSILNSO_5MajorE0ELSQ_1ELNSO_7ScaleInE1ELSR_1EEEEEENSA_6LayoutISE_NSB_IJNSC_ILi0EEESV_SV_EEEEENSB_IJNSA_10UnderscoreESY_SY_EEEEENS7_6detail26Sm90ImplicitGemmTileTraitsINSA_20SM90_TMA_LOAD_IM2COLENSA_14ComposedLayoutINSA_7SwizzleILi3ELi4ELi3EEENSA_18smem_ptr_flag_bitsILi16EEENSU_INSB_IJNSB_IJNSC_ILi8EEES19_EEENSB_IJSH_SD_EEENSB_IJSD_NSC_ILi14EEEEEEEEENSB_IJNSB_IJSH_NSC_ILi512EEEEEENSB_IJSD_SV_EEENSB_IJSV_NSC_ILi4096EEEEEEEEEEEEEvEENS12_INSA_13SM90_TMA_LOADENS14_IS16_S18_NSU_INSB_IJS1B_S1A_S1D_EEENSB_IJS1H_S1G_S1J_EEEEEEEvEEEENS_8epilogue10collective6detail29Sm90TmaWarpSpecializedAdapterINS1W_15DefaultEpilogueISK_NSB_IJNSB_IJllllEEESD_SV_EEES21_NS1V_6thread17LinearCombinationISK_Li1EffLNS22_9ScaleType4KindE0ELNS_15FloatRoundStyleE2ESK_EENS_4gemm15EpilogueDefaultEEEEEvvEEEEvNT_6ParamsE,@"STO_CUDA_ENTRY STV_DEFAULT"
_ZN7cutlass13device_kernelINS_4conv6kernel13ConvUniversalINS1_16ConvProblemShapeILNS1_8OperatorE1ELi3EEENS1_10collective14CollectiveConvINS1_46MainloopSm90TmaGmmaWarpSpecializedImplicitGemmILS5_1ELi14ELi3EN4cute5tupleIJNSA_1CILi1EEESD_SD_EEENS1_36KernelImplicitTmaWarpSpecializedSm90ELi1EEENSB_IJNSC_ILi64EEESH_NSB_IJSH_EEEEEENS_10bfloat16_tESK_NSA_8TiledMMAINSA_8MMA_AtomIJNSA_4SM904GMMA27MMA_64x64x16_F32BF16BF16_SSILNSO_5MajorE0ELSQ_1ELNSO_7ScaleInE1ELSR_1EEEEEENSA_6LayoutISE_NSB_IJNSC_ILi0EEESV_SV_EEEEENSB_IJNSA_10UnderscoreESY_SY_EEEEENS7_6detail26Sm90ImplicitGemmTileTraitsINSA_20SM90_TMA_LOAD_IM2COLENSA_14ComposedLayoutINSA_7SwizzleILi3ELi4ELi3EEENSA_18smem_ptr_flag_bitsILi16EEENSU_INSB_IJNSB_IJNSC_ILi8EEES19_EEENSB_IJSH_SD_EEENSB_IJSD_NSC_ILi14EEEEEEEEENSB_IJNSB_IJSH_NSC_ILi512EEEEEENSB_IJSD_SV_EEENSB_IJSV_NSC_ILi4096EEEEEEEEEEEEEvEENS12_INSA_13SM90_TMA_LOADENS14_IS16_S18_NSU_INSB_IJS1B_S1A_S1D_EEENSB_IJS1H_S1G_S1J_EEEEEEEvEEEENS_8epilogue10collective6detail29Sm90TmaWarpSpecializedAdapterINS1W_15DefaultEpilogueISK_NSB_IJNSB_IJllllEEESD_SV_EEES21_NS1V_6thread17LinearCombinationISK_Li1EffLNS22_9ScaleType4KindE0ELNS_15FloatRoundStyleE2ESK_EENS_4gemm15EpilogueDefaultEEEEEvvEEEEvNT_6ParamsE:
[----:B------:R-:W-:Y:S01]  /*0000*/  LDC R1, c[0x0][0x28] ;  /* 0x00000a00ff017b82 */ /* 0x000fe20000000800 */
[----:B------:R-:W0:Y:S01]  /*0010*/  S2R R8, SR_TID.X ;  /* 0x0000000000087919 */ /* 0x000e220000002100 */
[----:B------:R-:W-:Y:S01]  /*0020*/  ELECT P0, URZ, PT ;  /* 0x00000000003f782f */ /* 0x000fe20003800000 */
[----:B------:R-:W-:Y:S01]  /*0030*/  BSSY B0, `(.L_x_0) ;  /* 0x000000f000007945 */ /* 0x000fe20003800000 */
[--C-:B0-----:R-:W-:Y:S02]  /*0040*/  SHF.R.U32.HI R0, RZ, 0x5, R8.reuse ;  /* 0x00000005ff007819 */ /* 0x101fe40000011608 */
[----:B------:R-:W-:-:S03]  /*0050*/  SHF.R.U32.HI R3, RZ, 0x7, R8 ;  /* 0x00000007ff037819 */ /* 0x000fc60000011608 */
[----:B------:R-:W0:Y:S04]  /*0060*/  SHFL.IDX PT, R2, R0, RZ, 0x1f ;  /* 0x00001fff00027589 */ /* 0x000e2800000e0000 */
[----:B------:R1:W2:Y:S01]  /*0070*/  SHFL.IDX PT, R7, R3, RZ, 0x1f ;  /* 0x00001fff03077589 */ /* 0x0002a200000e0000 */
[----:B0-----:R-:W-:-:S13]  /*0080*/  ISETP.NE.OR P0, PT, R2, RZ, !P0 ;  /* 0x000000ff0200720c */ /* 0x001fda0004705670 */
[----:B-12---:R-:W-:Y:S05]  /*0090*/  @P0 BRA `(.L_x_1) ;  /* 0x0000000000200947 */ /* 0x006fea0003800000 */
[----:B------:R-:W-:Y:S02]  /*00a0*/  ULDC.64 UR4, c[0x0][0x198] ;  /* 0x0000660000047ab9 */ /* 0x000fe40000000a00 */
[----:B------:R-:W-:Y:S02]  /*00b0*/  UIADD3 UR6, UP0, UR4, 0xf0, URZ ;  /* 0x000000f004067890 */ /* 0x000fe4000ff1e03f */
[----:B------:R-:W-:Y:S02]  /*00c0*/  UIADD3 UR4, UP1, UR4, 0x270, URZ ;  /* 0x0000027004047890 */ /* 0x000fe4000ff3e03f */
[----:B------:R-:W-:Y:S02]  /*00d0*/  UIADD3.X UR7, URZ, UR5, URZ, UP0, !UPT ;  /* 0x000000053f077290 */ /* 0x000fe400087fe43f */
[----:B------:R-:W-:-:S07]  /*00e0*/  UIADD3.X UR5, URZ, UR5, URZ, UP1, !UPT ;  /* 0x000000053f057290 */ /* 0x000fce0008ffe43f */
[----:B------:R0:W-:Y:S02]  /*00f0*/  UTMACCTL.PF [UR6] ;  /* 0x00000000060079b9 */ /* 0x0001e40008040000 */
[----:B------:R0:W-:Y:S02]  /*0100*/  UTMACCTL.PF [UR4] ;  /* 0x00000000040079b9 */ /* 0x0001e40008040000 */
[----:B0-----:R-:W-:Y:S01]  /*0110*/  NOP ;  /* 0x0000000000007918 */ /* 0x001fe20000000000 */
.L_x_1:
[----:B------:R-:W-:Y:S05]  /*0120*/  BSYNC B0 ;  /* 0x0000000000007941 */ /* 0x000fea0003800000 */
.L_x_0:
[----:B------:R-:W0:Y:S01]  /*0130*/  SHFL.IDX PT, R0, R0, RZ, 0x1f ;  /* 0x00001fff00007589 */ /* 0x000e2200000e0000 */
[----:B------:R-:W-:-:S04]  /*0140*/  SHF.R.S32.HI R3, RZ, 0x1f, R2 ;  /* 0x0000001fff037819 */ /* 0x000fc80000011402 */
[----:B------:R-:W-:Y:S02]  /*0150*/  LEA.HI R3, R3, R2, RZ, 0x2 ;  /* 0x0000000203037211 */ /* 0x000fe400078f10ff */
[----:B0-----:R-:W-:-:S13]  /*0160*/  ISETP.NE.AND P0, PT, R0, RZ, PT ;  /* 0x000000ff0000720c */ /* 0x001fda0003f05270 */
[----:B------:R-:W-:Y:S05]  /*0170*/  @P0 BRA `(.L_x_2) ;  /* 0x0000000000b40947 */ /* 0x000fea0003800000 */
[----:B------:R-:W-:Y:S01]  /*0180*/  ELECT P0, URZ, PT ;  /* 0x00000000003f782f */ /* 0x000fe20003800000 */
[----:B------:R-:W-:-:S12]  /*0190*/  BSSY B0, `(.L_x_2) ;  /* 0x000002b000007945 */ /* 0x000fd80003800000 */
[----:B------:R-:W-:Y:S05]  /*01a0*/  @!P0 BRA `(.L_x_3) ;  /* 0x0000000000a48947 */ /* 0x000fea0003800000 */
[----:B------:R-:W0:Y:S01]  /*01b0*/  S2UR UR8, SR_CgaCtaId ;  /* 0x00000000000879c3 */ /* 0x000e220000008800 */
[----:B------:R-:W-:Y:S01]  /*01c0*/  UMOV UR4, 0x400 ;  /* 0x0000040000047882 */ /* 0x000fe20000000000 */
[----:B------:R-:W-:Y:S01]  /*01d0*/  UMOV UR5, 0x1 ;  /* 0x0000000100057882 */ /* 0x000fe20000000000 */
[----:B------:R-:W-:Y:S02]  /*01e0*/  UMOV UR6, 0x80 ;  /* 0x0000008000067882 */ /* 0x000fe40000000000 */
[----:B------:R-:W-:-:S04]  /*01f0*/  UIADD3 UR6, -UR6, 0x100000, URZ ;  /* 0x0010000006067890 */ /* 0x000fc8000fffe13f */
[----:B------:R-:W-:Y:S02]  /*0200*/  USHF.L.U32 UR7, UR6, 0xb, URZ ;  /* 0x0000000b06077899 */ /* 0x000fe4000800063f */
[----:B------:R-:W-:Y:S02]  /*0210*/  USHF.L.U32 UR6, UR6, 0x1, URZ ;  /* 0x0000000106067899 */ /* 0x000fe4000800063f */
[----:B0-----:R-:W-:Y:S02]  /*0220*/  ULEA UR8, UR8, UR4, 0x18 ;  /* 0x0000000408087291 */ /* 0x001fe4000f8ec03f */
[----:B------:R-:W-:-:S04]  /*0230*/  UIADD3 UR4, -UR5, 0x100000, URZ ;  /* 0x0010000005047890 */ /* 0x000fc8000fffe13f */
[----:B------:R-:W-:Y:S02]  /*0240*/  USHF.L.U32 UR5, UR4, 0xb, URZ ;  /* 0x0000000b04057899 */ /* 0x000fe4000800063f */
[----:B------:R-:W-:Y:S01]  /*0250*/  USHF.L.U32 UR4, UR4, 0x1, URZ ;  /* 0x0000000104047899 */ /* 0x000fe2000800063f */
[----:B------:R-:W0:Y:S11]  /*0260*/  FENCE.VIEW.ASYNC.S ;  /* 0x00000000000073c6 */ /* 0x000e360000000000 */
[----:B0-----:R0:W1:Y:S01]  /*0270*/  SYNCS.EXCH.64 URZ, [UR8+0x38000], UR4 ;  /* 0x03800004083f75b2 */ /* 0x0010620008000100 */
[----:B------:R0:W2:Y:S01]  /*0280*/  SYNCS.EXCH.64 URZ, [UR8+0x38070], UR6 ;  /* 0x03807006083f75b2 */ /* 0x0000a20008000100 */
[----:B------:R0:W3:Y:S01]  /*0290*/  SYNCS.EXCH.64 URZ, [UR8+0x38008], UR4 ;  /* 0x03800804083f75b2 */ /* 0x0000e20008000100 */
[----:B------:R0:W4:Y:S01]  /*02a0*/  SYNCS.EXCH.64 URZ, [UR8+0x38078], UR6 ;  /* 0x03807806083f75b2 */ /* 0x0001220008000100 */
[----:B------:R0:W0:Y:S01]  /*02b0*/  SYNCS.EXCH.64 URZ, [UR8+0x38010], UR4 ;  /* 0x03801004083f75b2 */ /* 0x0000220008000100 */
        /* <DEDUP_REMOVED lines=23> */
[----:B-1234-:R-:W-:Y:S01]  /*0430*/  NOP ;  /* 0x0000000000007918 */ /* 0x01efe20000000000 */
.L_x_3:
[----:B0-----:R-:W-:Y:S05]  /*0440*/  BSYNC B0 ;  /* 0x0000000000007941 */ /* 0x001fea0003800000 */
.L_x_2:
[----:B------:R-:W-:Y:S01]  /*0450*/  ULDC.64 UR4, c[0x0][0x618] ;  /* 0x0001860000047ab9 */ /* 0x000fe20000000a00 */
[----:B------:R-:W-:Y:S01]  /*0460*/  LOP3.LUT R3, R3, 0xfffffffc, RZ, 0xc0, !PT ;  /* 0xfffffffc03037812 */ /* 0x000fe200078ec0ff */
[----:B------:R-:W-:Y:S01]  /*0470*/  NOP ;  /* 0x0000000000007918 */ /* 0x000fe20000000000 */
[----:B------:R-:W-:Y:S01]  /*0480*/  ISETP.NE.U32.AND P0, PT, RZ, UR4, PT ;  /* 0x00000004ff007c0c */ /* 0x000fe2000bf05070 */
[----:B------:R-:W-:Y:S01]  /*0490*/  NOP ;  /* 0x0000000000007918 */ /* 0x000fe20000000000 */
[----:B------:R-:W-:Y:S01]  /*04a0*/  BAR.SYNC.DEFER_BLOCKING 0x0 ;  /* 0x0000000000007b1d */ /* 0x000fe20000010000 */
[----:B------:R-:W-:Y:S01]  /*04b0*/  IMAD.IADD R6, R2, 0x1, -R3 ;  /* 0x0000000102067824 */ /* 0x000fe200078e0a03 */
[----:B------:R-:W-:Y:S02]  /*04c0*/  ISETP.NE.AND.EX P0, PT, RZ, UR5, PT, P0 ;  /* 0x00000005ff007c0c */ /* 0x000fe4000bf05300 */
[C---:B------:R-:W-:Y:S02]  /*04d0*/  ISETP.NE.AND P2, PT, R7.reuse, 0x1, PT ;  /* 0x000000010700780c */ /* 0x040fe40003f45270 */
[----:B------:R-:W-:Y:S01]  /*04e0*/  LOP3.LUT P1, RZ, R7, R6, RZ, 0xfc, !PT ;  /* 0x0000000607ff7212 */ /* 0x000fe2000782fcff */
[----:B------:R-:W-:-:S03]  /*04f0*/  ULDC.64 UR12, c[0x0][0x208] ;  /* 0x00008200000c7ab9 */ /* 0x000fc60000000a00 */
[----:B------:R-:W-:-:S04]  /*0500*/  SEL R3, RZ, 0x1, P1 ;  /* 0x00000001ff037807 */ /* 0x000fc80000800000 */
[----:B------:R-:W-:Y:S01]  /*0510*/  SEL R3, R3, 0x2, P2 ;  /* 0x0000000203037807 */ /* 0x000fe20001000000 */
[----:B------:R-:W-:Y:S06]  /*0520*/  @!P0 BRA `(.L_x_4) ;  /* 0x00000000001c8947 */ /* 0x000fec0003800000 */
[----:B------:R-:W0:Y:S02]  /*0530*/  LDC.64 R4, c[0x0][0x618] ;  /* 0x00018600ff047b82 */ /* 0x000e240000000a00 */
[----:B0-----:R-:W2:Y:S02]  /*0540*/  LDG.E.64 R4, desc[UR12][R4.64] ;  /* 0x0000000c04047981 */ /* 0x001ea4000c1e1b00 */
[----:B--2---:R-:W-:-:S04]  /*0550*/  ISETP.NE.U32.AND P0, PT, R4, RZ, PT ;  /* 0x000000ff0400720c */ /* 0x004fc80003f05070 */
[----:B------:R-:W-:-:S13]  /*0560*/  ISETP.NE.AND.EX P0, PT, R5, RZ, PT, P0 ;  /* 0x000000ff0500720c */ /* 0x000fda0003f05300 */
[----:B------:R-:W-:Y:S05]  /*0570*/  @!P0 BRA `(.L_x_4) ;  /* 0x0000000000088947 */ /* 0x000fea0003800000 */
[----:B------:R2:W5:Y:S01]  /*0580*/  LD.E R0, desc[UR12][R4.64] ;  /* 0x0000000c04007980 */ /* 0x000562000c101900 */
[----:B------:R-:W-:Y:S05]  /*0590*/  BRA `(.L_x_5) ;  /* 0x0000000000207947 */ /* 0x000fea0003800000 */
.L_x_4:
[----:B------:R-:W-:Y:S02]  /*05a0*/  ULDC.64 UR4, c[0x0][0x608] ;  /* 0x0001820000047ab9 */ /* 0x000fe40000000a00 */
[----:B------:R-:W-:-:S04]  /*05b0*/  ISETP.NE.U32.AND P0, PT, RZ, UR4, PT ;  /* 0x00000004ff007c0c */ /* 0x000fc8000bf05070 */
[----:B------:R-:W-:-:S13]  /*05c0*/  ISETP.NE.AND.EX P0, PT, RZ, UR5, PT, P0 ;  /* 0x00000005ff007c0c */ /* 0x000fda000bf05300 */
[----:B------:R-:W-:Y:S05]  /*05d0*/  @!P0 BRA `(.L_x_6) ;  /* 0x00000000000c8947 */ /* 0x000fea0003800000 */
[----:B------:R-:W0:Y:S02]  /*05e0*/  LDC.64 R4, c[0x0][0x608] ;  /* 0x00018200ff047b82 */ /* 0x000e240000000a00 */
[----:B0-----:R0:W5:Y:S01]  /*05f0*/  LDG.E R0, desc[UR12][R4.64] ;  /* 0x0000000c04007981 */ /* 0x001162000c1e1900 */
[----:B------:R-:W-:Y:S05]  /*0600*/  BRA `(.L_x_5) ;  /* 0x0000000000047947 */ /* 0x000fea0003800000 */
.L_x_6:
[----:B------:R-:W1:Y:S02]  /*0610*/  LDC R0, c[0x0][0x600] ;  /* 0x00018000ff007b82 */ /* 0x000e640000000800 */
.L_x_5:
[----:B------:R-:W-:Y:S02]  /*0620*/  ULDC.64 UR4, c[0x0][0x620] ;  /* 0x0001880000047ab9 */ /* 0x000fe40000000a00 */
[----:B------:R-:W-:-:S04]  /*0630*/  ISETP.NE.U32.AND P0, PT, RZ, UR4, PT ;  /* 0x00000004ff007c0c */ /* 0x000fc8000bf05070 */
[----:B------:R-:W-:-:S13]  /*0640*/  ISETP.NE.AND.EX P0, PT, RZ, UR5, PT, P0 ;  /* 0x00000005ff007c0c */ /* 0x000fda000bf05300 */
[----:B------:R-:W-:Y:S05]  /*0650*/  @!P0 BRA `(.L_x_7) ;  /* 0x00000000001c8947 */ /* 0x000fea0003800000 */
[----:B0-2---:R-:W0:Y:S02]  /*0660*/  LDC.64 R4, c[0x0][0x620] ;  /* 0x00018800ff047b82 */ /* 0x005e240000000a00 */
[----:B0-----:R-:W2:Y:S02]  /*0670*/  LDG.E.64 R4, desc[UR12][R4.64] ;  /* 0x0000000c04047981 */ /* 0x001ea4000c1e1b00 */
[----:B--2---:R-:W-:-:S04]  /*0680*/  ISETP.NE.U32.AND P0, PT, R4, RZ, PT ;  /* 0x000000ff0400720c */ /* 0x004fc80003f05070 */
[----:B------:R-:W-:-:S13]  /*0690*/  ISETP.NE.AND.EX P0, PT, R5, RZ, PT, P0 ;  /* 0x000000ff0500720c */ /* 0x000fda0003f05300 */
[----:B------:R-:W-:Y:S05]  /*06a0*/  @!P0 BRA `(.L_x_7) ;  /* 0x0000000000088947 */ /* 0x000fea0003800000 */
[----:B------:R0:W5:Y:S01]  /*06b0*/  LD.E R2, desc[UR12][R4.64] ;  /* 0x0000000c04027980 */ /* 0x000162000c101900 */
[----:B------:R-:W-:Y:S05]  /*06c0*/  BRA `(.L_x_8) ;  /* 0x0000000000207947 */ /* 0x000fea0003800000 */
.L_x_7:
[----:B------:R-:W-:Y:S02]  /*06d0*/  ULDC.64 UR4, c[0x0][0x610] ;  /* 0x0001840000047ab9 */ /* 0x000fe40000000a00 */
[----:B------:R-:W-:-:S04]  /*06e0*/  ISETP.NE.U32.AND P0, PT, RZ, UR4, PT ;  /* 0x00000004ff007c0c */ /* 0x000fc8000bf05070 */
[----:B------:R-:W-:-:S13]  /*06f0*/  ISETP.NE.AND.EX P0, PT, RZ, UR5, PT, P0 ;  /* 0x00000005ff007c0c */ /* 0x000fda000bf05300 */
[----:B------:R-:W-:Y:S05]  /*0700*/  @!P0 BRA `(.L_x_9) ;  /* 0x00000000000c8947 */ /* 0x000fea0003800000 */
[----:B0-2---:R-:W0:Y:S02]  /*0710*/  LDC.64 R4, c[0x0][0x610] ;  /* 0x00018400ff047b82 */ /* 0x005e240000000a00 */
[----:B0-----:R4:W5:Y:S01]  /*0720*/  LDG.E R2, desc[UR12][R4.64] ;  /* 0x0000000c04027981 */ /* 0x001962000c1e1900 */
[----:B------:R-:W-:Y:S05]  /*0730*/  BRA `(.L_x_8) ;  /* 0x0000000000047947 */ /* 0x000fea0003800000 */
.L_x_9:
[----:B------:R-:W3:Y:S02]  /*0740*/  LDC R2, c[0x0][0x604] ;  /* 0x00018100ff027b82 */ /* 0x000ee40000000800 */
.L_x_8:
[----:B0-2-4-:R-:W0:Y:S01]  /*0750*/  LDC R4, c[0x0][0x3e8] ;  /* 0x0000fa00ff047b82 */ /* 0x015e220000000800 */
[----:B------:R-:W-:Y:S01]  /*0760*/  ULDC UR4, c[0x0][0x3dc] ;  /* 0x0000f70000047ab9 */ /* 0x000fe20000000800 */
[----:B------:R-:W-:Y:S01]  /*0770*/  ISETP.NE.AND P0, PT, R7, RZ, PT ;  /* 0x000000ff0700720c */ /* 0x000fe20003f05270 */
[----:B------:R-:W-:Y:S01]  /*0780*/  UIADD3 UR4, UR4, 0x3f, URZ ;  /* 0x0000003f04047890 */ /* 0x000fe2000fffe03f */
[----:B------:R-:W-:-:S03]  /*0790*/  ULDC.64 UR6, c[0x0][0x3e0] ;  /* 0x0000f80000067ab9 */ /* 0x000fc60000000a00 */
[----:B------:R-:W-:Y:S02]  /*07a0*/  USHF.R.S32.HI UR5, URZ, 0x1f, UR4 ;  /* 0x0000001f3f057899 */ /* 0x000fe40008011404 */
[----:B------:R-:W-:Y:S02]  /*07b0*/  UIMAD UR6, UR7, UR6, URZ ;  /* 0x00000006070672a4 */ /* 0x000fe4000f8e023f */
[----:B------:R-:W-:-:S04]  /*07c0*/  ULEA.HI UR5, UR5, UR4, URZ, 0x6 ;  /* 0x0000000405057291 */ /* 0x000fc8000f8f303f */
[----:B------:R-:W-:Y:S01]  /*07d0*/  USHF.R.S32.HI UR15, URZ, 0x6, UR5 ;  /* 0x000000063f0f7899 */ /* 0x000fe20008011405 */
[----:B0-----:R-:W-:-:S05]  /*07e0*/  IMAD R4, R4, UR6, RZ ;  /* 0x0000000604047c24 */ /* 0x001fca000f8e02ff */
[----:B------:R-:W-:Y:S01]  /*07f0*/  IMAD R4, R4, UR15, RZ ;  /* 0x0000000f04047c24 */ /* 0x000fe2000f8e02ff */
[----:B------:R-:W-:Y:S06]  /*0800*/  @!P0 BRA `(.L_x_10) ;  /* 0x0000002c00e08947 */ /* 0x000fec0003800000 */
[----:B------:R-:W-:-:S13]  /*0810*/  ISETP.NE.AND P0, PT, R7, 0x1, PT ;  /* 0x000000010700780c */ /* 0x000fda0003f05270 */
[----:B------:R-:W-:Y:S05]  /*0820*/  @P0 EXIT ;  /* 0x000000000000094d */ /* 0x000fea0003800000 */
[----:B------:R-:W-:Y:S01]  /*0830*/  ISETP.GE.AND P0, PT, R4, 0x1, PT ;  /* 0x000000010400780c */ /* 0x000fe20003f06270 */
[----:B------:R-:W-:Y:S01]  /*0840*/  UMOV UR4, URZ ;  /* 0x0000003f00047c82 */ /* 0x000fe20008000000 */
[----:B------:R-:W-:Y:S02]  /*0850*/  CS2R R54, SRZ ;  /* 0x0000000000367805 */ /* 0x000fe4000001ff00 */
[----:B------:R-:W-:Y:S02]  /*0860*/  CS2R R24, SRZ ;  /* 0x0000000000187805 */ /* 0x000fe4000001ff00 */
[----:B------:R-:W-:Y:S02]  /*0870*/  CS2R R26, SRZ ;  /* 0x00000000001a7805 */ /* 0x000fe4000001ff00 */
[----:B------:R-:W-:Y:S02]  /*0880*/  CS2R R28, SRZ ;  /* 0x00000000001c7805 */ /* 0x000fe4000001ff00 */
[----:B------:R-:W-:-:S02]  /*0890*/  CS2R R30, SRZ ;  /* 0x00000000001e7805 */ /* 0x000fc4000001ff00 */
[----:B------:R-:W-:Y:S02]  /*08a0*/  CS2R R32, SRZ ;  /* 0x0000000000207805 */ /* 0x000fe4000001ff00 */
        /* <DEDUP_REMOVED lines=9> */
[----:B------:R-:W-:Y:S01]  /*0940*/  CS2R R52, SRZ ;  /* 0x0000000000347805 */ /* 0x000fe2000001ff00 */
[----:B------:R-:W-:Y:S06]  /*0950*/  @!P0 BRA `(.L_x_11) ;  /* 0x0000000000a48947 */ /* 0x000fec0003800000 */
[----:B------:R-:W-:-:S04]  /*0960*/  LOP3.LUT R5, R3, 0x1, RZ, 0xfc, !PT ;  /* 0x0000000103057812 */ /* 0x000fc800078efcff */
[----:B------:R-:W-:-:S13]  /*0970*/  ISETP.NE.AND P0, PT, R5, 0x3, PT ;  /* 0x000000030500780c */ /* 0x000fda0003f05270 */
[----:B------:R-:W-:Y:S05]  /*0980*/  @!P0 BRA `(.L_x_12) ;  /* 0x0000000000048947 */ /* 0x000fea0003800000 */
[----:B------:R-:W-:Y:S01]  /*0990*/  BPT.TRAP 0x1 ;  /* 0x000000040000795c */ /* 0x000fe20000300000 */
.L_x_12:
[----:B------:R-:W0:Y:S01]  /*09a0*/  S2UR UR5, SR_CgaCtaId ;  /* 0x00000000000579c3 */ /* 0x000e220000008800 */
[----:B------:R-:W-:Y:S01]  /*09b0*/  SHF.L.U32 R5, RZ, 0x1f, RZ ;  /* 0x0000001fff057819 */ /* 0x000fe200000006ff */
[----:B------:R-:W-:Y:S02]  /*09c0*/  UMOV UR4, 0x400 ;  /* 0x0000040000047882 */ /* 0x000fe40000000000 */
[----:B0-----:R-:W-:-:S12]  /*09d0*/  ULEA UR5, UR5, UR4, 0x18 ;  /* 0x0000000405057291 */ /* 0x001fd8000f8ec03f */
.L_x_13:
[----:B0-----:R-:W-:-:S04]  /*09e0*/  IMAD.U32 R6, RZ, RZ, UR5 ;  /* 0x00000005ff067e24 */ /* 0x001fc8000f8e00ff */
[----:B------:R0:W2:Y:S03]  /*09f0*/  SYNCS.PHASECHK.TRANS64.TRYWAIT P0, [R6+URZ+0x38000], R5 ;  /* 0x03800005060075a7 */ /* 0x0000a6000800017f */
[----:B--2---:R-:W-:Y:S05]  /*0a00*/  @!P0 NANOSLEEP.SYNCS 0x989680 ;  /* 0x009896800000895d */ /* 0x004fea0003900000 */
[----:B------:R-:W2:Y:S02]  /*0a10*/  @!P0 SYNCS.PHASECHK.TRANS64 P0, [R6+URZ+0x38000], R5 ;  /* 0x03800005060085a7 */ /* 0x000ea4000800007f */
[----:B--2---:R-:W-:Y:S05]  /*0a20*/  @!P0 BRA `(.L_x_13) ;  /* 0xfffffffc00ec8947 */ /* 0x004fea000383ffff */
[----:B------:R-:W-:Y:S01]  /*0a30*/  USHF.R.U32.HI UR4, URZ, 0x4, UR5 ;  /* 0x000000043f047899 */ /* 0x000fe20008011605 */
[----:B------:R-:W-:Y:S01]  /*0a40*/  WARPGROUP.ARRIVE ;  /* 0x00000000000079c5 */ /* 0x000fe20000000000 */
[----:B------:R-:W-:Y:S02]  /*0a50*/  UIADD3 UR5, UR5, 0x1c000, URZ ;  /* 0x0001c00005057890 */ /* 0x000fe4000fffe03f */
[----:B------:R-:W-:Y:S02]  /*0a60*/  ULOP3.LUT UR4, UR4, 0x3fff, URZ, 0xc0, !UPT ;  /* 0x00003fff04047892 */ /* 0x000fe4000f8ec03f */
[----:B------:R-:W-:Y:S02]  /*0a70*/  USHF.R.U32.HI UR5, URZ, 0x4, UR5 ;  /* 0x000000043f057899 */ /* 0x000fe40008011605 */
[----:B------:R-:W-:Y:S02]  /*0a80*/  ULOP3.LUT UR9, UR4, 0x10000, URZ, 0xfc, !UPT ;  /* 0x0001000004097892 */ /* 0x000fe4000f8efc3f */
[----:B------:R-:W-:Y:S01]  /*0a90*/  ULOP3.LUT UR8, UR5, 0x3fff, URZ, 0xc0, !UPT ;  /* 0x00003fff05087892 */ /* 0x000fe2000f8ec03f */
[----:B------:R-:W-:-:S02]  /*0aa0*/  UMOV UR7, 0x40000040 ;  /* 0x4000004000077882 */ /* 0x000fc40000000000 */
[----:B------:R-:W-:Y:S02]  /*0ab0*/  UMOV UR5, 0x40000040 ;  /* 0x4000004000057882 */ /* 0x000fe40000000000 */
[----:B------:R-:W-:Y:S02]  /*0ac0*/  UMOV UR4, UR9 ;  /* 0x0000000900047c82 */ /* 0x000fe40008000000 */
[----:B------:R-:W-:Y:S02]  /*0ad0*/  UMOV UR6, UR8 ;  /* 0x0000000800067c82 */ /* 0x000fe40008000000 */
[----:B------:R-:W-:Y:S01]  /*0ae0*/  HGMMA.64x64x16.F32.BF16 R24, gdesc[UR4].tnspB, RZ, !UPT ;  /* 0x40e00000041879f0 */ /* 0x000fe2000c7018ff */
[----:B------:R-:W-:Y:S02]  /*0af0*/  UIADD3 UR4, UR9, 0x2, URZ ;  /* 0x0000000209047890 */ /* 0x000fe4000fffe03f */
[----:B------:R-:W-:Y:S01]  /*0b00*/  UIADD3 UR6, UR8, 0x80, URZ ;  /* 0x0000008008067890 */ /* 0x000fe2000fffe03f */
[----:B------:R-:W-:Y:S01]  /*0b10*/  UMOV UR5, 0x40000040 ;  /* 0x4000004000057882 */ /* 0x000fe20000000000 */
[----:B------:R-:W-:-:S07]  /*0b20*/  UMOV UR7, 0x40000040 ;  /* 0x4000004000077882 */ /* 0x000fce0000000000 */
[----:B------:R-:W-:Y:S01]  /*0b30*/  HGMMA.64x64x16.F32.BF16 R24, gdesc[UR4].tnspB, R24 ;  /* 0x40e00000041879f0 */ /* 0x000fe20008701818 */
        /* <DEDUP_REMOVED lines=9> */
[----:B------:R-:W-:Y:S01]  /*0bd0*/  HGMMA.64x64x16.F32.BF16 R24, gdesc[UR4].tnspB, R24, gsb0 ;  /* 0x40e00000041879f0 */ /* 0x000fe20008001818 */
[----:B------:R-:W-:-:S05]  /*0be0*/  UMOV UR4, 0x1 ;  /* 0x0000000100047882 */ /* 0x000fca0000000000 */
.L_x_11:
[----:B0-----:R-:W-:-:S05]  /*0bf0*/  VIMNMX R5, R4, 0x1, PT ;  /* 0x0000000104057848 */ /* 0x001fca0003fe0100 */
[----:B------:R-:W-:-:S05]  /*0c00*/  IMAD.IADD R6, R4, 0x1, -R5 ;  /* 0x0000000104067824 */ /* 0x000fca00078e0a05 */
[----:B------:R-:W-:-:S13]  /*0c10*/  ISETP.GE.AND P0, PT, R6, 0x1, PT ;  /* 0x000000010600780c */ /* 0x000fda0003f06270 */
[----:B------:R-:W-:Y:S05]  /*0c20*/  @!P0 BRA `(.L_x_14) ;  /* 0x0000000400148947 */ /* 0x000fea0003800000 */
[----:B------:R-:W0:Y:S01]  /*0c30*/  S2UR UR6, SR_CgaCtaId ;  /* 0x00000000000679c3 */ /* 0x000e220000008800 */
[----:B------:R-:W-:Y:S01]  /*0c40*/  UMOV UR5, 0x400 ;  /* 0x0000040000057882 */ /* 0x000fe20000000000 */
[----:B------:R-:W-:Y:S01]  /*0c50*/  LOP3.LUT R10, R3, 0x1, RZ, 0xfc, !PT ;  /* 0x00000001030a7812 */ /* 0x000fe200078efcff */
[----:B------:R-:W-:Y:S01]  /*0c60*/  IMAD.MOV.U32 R9, RZ, RZ, RZ ;  /* 0x000000ffff097224 */ /* 0x000fe200078e00ff */
[----:B------:R-:W-:Y:S01]  /*0c70*/  UISETP.NE.U32.AND UP0, UPT, UR4, URZ, UPT ;  /* 0x0000003f0400728c */ /* 0x000fe2000bf05070 */
[----:B------:R-:W-:Y:S01]  /*0c80*/  IMAD.MOV.U32 R5, RZ, RZ, R6 ;  /* 0x000000ffff057224 */ /* 0x000fe200078e0006 */
[----:B0-----:R-:W-:-:S04]  /*0c90*/  ULEA UR14, UR6, UR5, 0x18 ;  /* 0x00000005060e7291 */ /* 0x001fc8000f8ec03f */
[----:B------:R-:W-:Y:S02]  /*0ca0*/  USHF.R.U32.HI UR5, URZ, 0x4, UR14 ;  /* 0x000000043f057899 */ /* 0x000fe4000801160e */
[----:B------:R-:W-:Y:S02]  /*0cb0*/  UIADD3 UR6, UR14, 0x1c000, URZ ;  /* 0x0001c0000e067890 */ /* 0x000fe4000fffe03f */
[----:B------:R-:W-:Y:S02]  /*0cc0*/  ULOP3.LUT UR5, UR5, 0x3fff, URZ, 0xc0, !UPT ;  /* 0x00003fff05057892 */ /* 0x000fe4000f8ec03f */
[----:B------:R-:W-:Y:S02]  /*0cd0*/  USHF.R.U32.HI UR6, URZ, 0x4, UR6 ;  /* 0x000000043f067899 */ /* 0x000fe40008011606 */
[----:B------:R-:W-:Y:S02]  /*0ce0*/  ULOP3.LUT UR15, UR5, 0x10000, URZ, 0xfc, !UPT ;  /* 0x00010000050f7892 */ /* 0x000fe4000f8efc3f */
[----:B------:R-:W-:Y:S01]  /*0cf0*/  ULOP3.LUT UR16, UR6, 0x3fff, URZ, 0xc0, !UPT ;  /* 0x00003fff06107892 */ /* 0x000fe2000f8ec03f */
[----:B------:R-:W-:-:S11]  /*0d00*/  UMOV UR5, URZ ;  /* 0x0000003f00057c82 */ /* 0x000fd60008000000 */
.L_x_19:
[----:B------:R-:W-:-:S13]  /*0d10*/  ISETP.NE.AND P1, PT, R10, 0x3, PT ;  /* 0x000000030a00780c */ /* 0x000fda0003f25270 */
[----:B0-----:R-:W-:Y:S05]  /*0d20*/  @!P1 BRA `(.L_x_15) ;  /* 0x0000000000049947 */ /* 0x001fea0003800000 */
[----:B------:R-:W-:Y:S01]  /*0d30*/  BPT.TRAP 0x1 ;  /* 0x000000040000795c */ /* 0x000fe20000300000 */
.L_x_15:
[----:B------:R-:W-:Y:S01]  /*0d40*/  SHF.L.U32 R7, R9, 0x1f, RZ ;  /* 0x0000001f09077819 */ /* 0x000fe200000006ff */
[----:B------:R-:W-:-:S12]  /*0d50*/  ULEA UR6, UR4, UR14, 0x3 ;  /* 0x0000000e04067291 */ /* 0x000fd8000f8e183f */
.L_x_16:
[----:B0-----:R-:W-:-:S04]  /*0d60*/  IMAD.U32 R8, RZ, RZ, UR6 ;  /* 0x00000006ff087e24 */ /* 0x001fc8000f8e00ff */
[----:B------:R0:W2:Y:S03]  /*0d70*/  SYNCS.PHASECHK.TRANS64.TRYWAIT P0, [R8+URZ+0x38000], R7 ;  /* 0x03800007080075a7 */ /* 0x0000a6000800017f */
[----:B--2---:R-:W-:Y:S05]  /*0d80*/  @!P0 NANOSLEEP.SYNCS 0x989680 ;  /* 0x009896800000895d */ /* 0x004fea0003900000 */
[----:B------:R-:W2:Y:S02]  /*0d90*/  @!P0 SYNCS.PHASECHK.TRANS64 P0, [R8+URZ+0x38000], R7 ;  /* 0x03800007080085a7 */ /* 0x000ea4000800007f */
[----:B--2---:R-:W-:Y:S05]  /*0da0*/  @!P0 BRA `(.L_x_16) ;  /* 0xfffffffc00ec8947 */ /* 0x004fea000383ffff */
[----:B------:R-:W-:Y:S01]  /*0db0*/  ULEA UR6, UR4, UR15, 0x9 ;  /* 0x0000000f04067291 */ /* 0x000fe2000f8e483f */
[----:B------:R-:W-:Y:S01]  /*0dc0*/  WARPGROUP.ARRIVE ;  /* 0x00000000000079c5 */ /* 0x000fe20000000000 */
[----:B------:R-:W-:Y:S01]  /*0dd0*/  ULEA UR7, UR4, UR16, 0x9 ;  /* 0x0000001004077291 */ /* 0x000fe2000f8e483f */
[----:B------:R-:W-:Y:S01]  /*0de0*/  UMOV UR9, 0x40000040 ;  /* 0x4000004000097882 */ /* 0x000fe20000000000 */
[----:B------:R-:W-:-:S03]  /*0df0*/  UMOV UR11, 0x40000040 ;  /* 0x40000040000b7882 */ /* 0x000fc60000000000 */
[----:B------:R-:W-:Y:S02]  /*0e00*/  UMOV UR8, UR6 ;  /* 0x0000000600087c82 */ /* 0x000fe40008000000 */
[----:B------:R-:W-:Y:S02]  /*0e10*/  UMOV UR10, UR7 ;  /* 0x00000007000a7c82 */ /* 0x000fe40008000000 */
[----:B------:R-:W-:Y:S01]  /*0e20*/  HGMMA.64x64x16.F32.BF16 R24, gdesc[UR8].tnspB, R24, UP0 ;  /* 0x40e00000081879f0 */ /* 0x000fe2000bf01818 */
        /* <DEDUP_REMOVED lines=14> */
[----:B------:R-:W-:Y:S03]  /*0f10*/  HGMMA.64x64x16.F32.BF16 R24, gdesc[UR8].tnspB, R24, gsb0 ;  /* 0x40e00000081879f0 */ /* 0x000fe60008001818 */
[----:B------:R-:W-:Y:S02]  /*0f20*/  WARPGROUP.DEPBAR.LE gsb0, 0x1 ;  /* 0x00008000000079c5 */ /* 0x000fe40000010100 */
[----:B------:R-:W-:Y:S05]  /*0f30*/  @!P1 BRA `(.L_x_17) ;  /* 0x0000000000049947 */ /* 0x000fea0003800000 */
[----:B------:R-:W-:Y:S01]  /*0f40*/  BPT.TRAP 0x1 ;  /* 0x000000040000795c */ /* 0x000fe20000300000 */
.L_x_17:
[----:B------:R-:W-:Y:S01]  /*0f50*/  ULEA UR6, UR5, UR14, 0x3 ;  /* 0x0000000e05067291 */ /* 0x000fe2000f8e183f */
[----:B------:R-:W-:-:S03]  /*0f60*/  ISETP.GT.U32.AND P0, PT, R3, 0x1, PT ;  /* 0x000000010300780c */ /* 0x000fc60003f04070 */
[----:B------:R-:W-:-:S04]  /*0f70*/  UIADD3 UR6, UR6, 0x38070, URZ ;  /* 0x0003807006067890 */ /* 0x000fc8000fffe03f */
[----:B------:R-:W-:-:S09]  /*0f80*/  UPRMT UR6, URZ, 0x654, UR6 ;  /* 0x000006543f067896 */ /* 0x000fd20008000006 */
[----:B------:R-:W-:Y:S01]  /*0f90*/  SYNCS.ARRIVE.TRANS64.RED.A1T0 RZ, [UR6], RZ ;  /* 0x000000ffffff79a7 */ /* 0x000fe20008100406 */
[----:B------:R-:W-:Y:S05]  /*0fa0*/  @P0 BRA `(.L_x_18) ;  /* 0x0000000000040947 */ /* 0x000fea0003800000 */
[----:B------:R-:W-:Y:S01]  /*0fb0*/  BPT.TRAP 0x1 ;  /* 0x000000040000795c */ /* 0x000fe20000300000 */
.L_x_18:
[----:B------:R-:W-:Y:S01]  /*0fc0*/  UIADD3 UR4, UR4, 0x1, URZ ;  /* 0x0000000104047890 */ /* 0x000fe2000fffe03f */
[C---:B------:R-:W-:Y:S01]  /*0fd0*/  ISETP.GT.AND P0, PT, R5.reuse, 0x1, PT ;  /* 0x000000010500780c */ /* 0x040fe20003f04270 */
[----:B------:R-:W-:Y:S01]  /*0fe0*/  UIADD3 UR5, UR5, 0x1, URZ ;  /* 0x0000000105057890 */ /* 0x000fe2000fffe03f */
[----:B------:R-:W-:Y:S01]  /*0ff0*/  VIADD R5, R5, 0xffffffff ;  /* 0xffffffff05057836 */ /* 0x000fe20000000000 */
[----:B------:R-:W-:Y:S02]  /*1000*/  UISETP.NE.AND UP0, UPT, UR4, 0xe, UPT ;  /* 0x0000000e0400788c */ /* 0x000fe4000bf05270 */
[----:B------:R-:W-:Y:S02]  /*1010*/  UISETP.NE.AND UP1, UPT, UR5, 0xe, UPT ;  /* 0x0000000e0500788c */ /* 0x000fe4000bf25270 */
[----:B------:R-:W-:Y:S02]  /*1020*/  USEL UR6, URZ, 0x1, UP0 ;  /* 0x000000013f067887 */ /* 0x000fe40008000000 */
[----:B------:R-:W-:-:S02]  /*1030*/  USEL UR4, UR4, URZ, UP0 ;  /* 0x0000003f04047287 */ /* 0x000fc40008000000 */
[----:B------:R-:W-:Y:S02]  /*1040*/  USEL UR5, UR5, URZ, UP1 ;  /* 0x0000003f05057287 */ /* 0x000fe40008800000 */
[----:B------:R-:W-:Y:S01]  /*1050*/  UPLOP3.LUT UP0, UPT, UPT, UPT, UPT, 0x80, 0x0 ;  /* 0x000000000000789c */ /* 0x000fe20003f0f070 */
[----:B------:R-:W-:Y:S01]  /*1060*/  LOP3.LUT R9, R9, UR6, RZ, 0x3c, !PT ;  /* 0x0000000609097c12 */ /* 0x000fe2000f8e3cff */
[----:B------:R-:W-:Y:S09]  /*1070*/  @P0 BRA `(.L_x_19) ;  /* 0xfffffffc00240947 */ /* 0x000ff2000383ffff */
.L_x_14:
[----:B------:R-:W-:Y:S01]  /*1080*/  ISETP.GE.AND P0, PT, R4, 0x1, PT ;  /* 0x000000010400780c */ /* 0x000fe20003f06270 */
[----:B------:R-:W-:-:S12]  /*1090*/  WARPGROUP.DEPBAR.LE gsb0, 0x0 ;  /* 0x00008000000079c5 */ /* 0x000fd80000010000 */
[----:B------:R-:W-:Y:S05]  /*10a0*/  @!P0 BRA `(.L_x_20) ;  /* 0x0000000000488947 */ /* 0x000fea0003800000 */
[----:B------:R-:W-:-:S04]  /*10b0*/  LOP3.LUT R4, R3, 0x1, RZ, 0xfc, !PT ;  /* 0x0000000103047812 */ /* 0x000fc800078efcff */
[----:B------:R-:W-:-:S13]  /*10c0*/  ISETP.NE.AND P0, PT, R4, 0x3, PT ;  /* 0x000000030400780c */ /* 0x000fda0003f05270 */
[----:B------:R-:W-:Y:S05]  /*10d0*/  @!P0 BRA `(.L_x_21) ;  /* 0x0000000000048947 */ /* 0x000fea0003800000 */
[----:B------:R-:W-:Y:S01]  /*10e0*/  BPT.TRAP 0x1 ;  /* 0x000000040000795c */ /* 0x000fe20000300000 */
.L_x_21:
[----:B0-----:R-:W0:Y:S01]  /*10f0*/  S2R R7, SR_CgaCtaId ;  /* 0x0000000000077919 */ /* 0x001e220000008800 */
[----:B------:R-:W-:Y:S02]  /*1100*/  SHF.R.U32.HI R4, RZ, 0x1, R6 ;  /* 0x00000001ff047819 */ /* 0x000fe40000011606 */
[----:B------:R-:W-:-:S03]  /*1110*/  ISETP.GT.U32.AND P0, PT, R3, 0x1, PT ;  /* 0x000000010300780c */ /* 0x000fc60003f04070 */
[----:B------:R-:W-:Y:S01]  /*1120*/  IMAD.WIDE.U32 R4, R4, -0x6db6db6d, RZ ;  /* 0x9249249304047825 */ /* 0x000fe200078e00ff */
[----:B------:R-:W-:-:S04]  /*1130*/  MOV R4, 0x400 ;  /* 0x0000040000047802 */ /* 0x000fc80000000f00 */
[----:B------:R-:W-:-:S05]  /*1140*/  SHF.R.U32.HI R5, RZ, 0x2, R5 ;  /* 0x00000002ff057819 */ /* 0x000fca0000011605 */
[----:B------:R-:W-:Y:S01]  /*1150*/  IMAD R6, R5, -0xe, R6 ;  /* 0xfffffff205067824 */ /* 0x000fe200078e0206 */
[----:B0-----:R-:W-:-:S05]  /*1160*/  LEA R7, R7, R4, 0x18 ;  /* 0x0000000407077211 */ /* 0x001fca00078ec0ff */
[----:B------:R-:W-:-:S04]  /*1170*/  IMAD R6, R6, 0x8, R7 ;  /* 0x0000000806067824 */ /* 0x000fc800078e0207 */
[----:B------:R-:W-:-:S05]  /*1180*/  VIADD R6, R6, 0x38070 ;  /* 0x0003807006067836 */ /* 0x000fca0000000000 */
[----:B------:R-:W-:-:S04]  /*1190*/  PRMT R6, RZ, 0x654, R6 ;  /* 0x00000654ff067816 */ /* 0x000fc80000000006 */
[----:B------:R2:W-:Y:S01]  /*11a0*/  SYNCS.ARRIVE.TRANS64.RED.A1T0 RZ, [R6+URZ], RZ ;  /* 0x000000ff06ff79a7 */ /* 0x0005e2000810043f */
[----:B------:R-:W-:Y:S05]  /*11b0*/  @P0 BRA `(.L_x_20) ;  /* 0x0000000000040947 */ /* 0x000fea0003800000 */
[----:B------:R-:W-:Y:S01]  /*11c0*/  BPT.TRAP 0x1 ;  /* 0x000000040000795c */ /* 0x000fe20000300000 */
.L_x_20:
[----:B------:R-:W4:Y:S01]  /*11d0*/  S2R R4, SR_TID.X ;  /* 0x0000000000047919 */ /* 0x000f220000002100 */
[----:B------:R-:W-:Y:S01]  /*11e0*/  ULDC.64 UR4, c[0x0][0x280] ;  /* 0x0000a00000047ab9 */ /* 0x000fe20000000a00 */
[----:B------:R-:W0:Y:S01]  /*11f0*/  S2R R9, SR_CTAID.Y ;  /* 0x0000000000097919 */ /* 0x000e220000002600 */
[----:B------:R-:W1:Y:S01]  /*1200*/  S2R R11, SR_CTAID.X ;  /* 0x00000000000b7919 */ /* 0x000e620000002500 */
[----:B----4-:R-:W-:-:S04]  /*1210*/  SHF.R.S32.HI R3, RZ, 0x1f, R4 ;  /* 0x0000001fff037819 */ /* 0x010fc80000011404 */
[----:B------:R-:W-:Y:S01]  /*1220*/  LEA.HI R3, R3, R4, RZ, 0x7 ;  /* 0x0000000403037211 */ /* 0x000fe200078f38ff */
[----:B0-----:R-:W-:-:S03]  /*1230*/  IMAD.SHL.U32 R9, R9, 0x40, RZ ;  /* 0x0000004009097824 */ /* 0x001fc600078e00ff */
[----:B------:R-:W-:Y:S02]  /*1240*/  LOP3.LUT R3, R3, 0xffffff80, RZ, 0xc0, !PT ;  /* 0xffffff8003037812 */ /* 0x000fe400078ec0ff */
[----:B------:R-:W-:-:S03]  /*1250*/  ISETP.GE.AND P0, PT, R9, UR5, PT ;  /* 0x0000000509007c0c */ /* 0x000fc6000bf06270 */
[----:B------:R-:W-:Y:S02]  /*1260*/  IMAD.IADD R5, R4, 0x1, -R3 ;  /* 0x0000000104057824 */ /* 0x000fe400078e0a03 */
[----:B-1----:R-:W-:-:S03]  /*1270*/  IMAD.SHL.U32 R3, R11, 0x40, RZ ;  /* 0x000000400b037824 */ /* 0x002fc600078e00ff */
[----:B------:R-:W-:Y:S02]  /*1280*/  SHF.R.S32.HI R8, RZ, 0x1f, R5 ;  /* 0x0000001fff087819 */ /* 0x000fe40000011405 */
[----:B------:R-:W-:Y:S02]  /*1290*/  ISETP.GE.OR P0, PT, R3, UR4, P0 ;  /* 0x0000000403007c0c */ /* 0x000fe40008706670 */
[----:B------:R-:W-:-:S04]  /*12a0*/  LEA.HI R4, R8, R5, RZ, 0x2 ;  /* 0x0000000508047211 */ /* 0x000fc800078f10ff */
[--C-:B------:R-:W-:Y:S02]  /*12b0*/  SHF.R.S32.HI R12, RZ, 0x2, R4.reuse ;  /* 0x00000002ff0c7819 */ /* 0x100fe40000011404 */
[----:B------:R-:W-:-:S04]  /*12c0*/  SHF.R.S32.HI R7, RZ, 0x1f, R4 ;  /* 0x0000001fff077819 */ /* 0x000fc80000011404 */
[----:B------:R-:W-:-:S04]  /*12d0*/  LEA.HI R7, R7, R12, RZ, 0x3 ;  /* 0x0000000c07077211 */ /* 0x000fc800078f18ff */
[----:B------:R-:W-:Y:S01]  /*12e0*/  LOP3.LUT R13, R7, 0xfffffff8, RZ, 0xc0, !PT ;  /* 0xfffffff8070d7812 */ /* 0x000fe200078ec0ff */
[----:B------:R-:W-:Y:S06]  /*12f0*/  @P0 EXIT ;  /* 0x000000000000094d */ /* 0x000fec0003800000 */
[----:B--2---:R-:W0:Y:S01]  /*1300*/  LDC.64 R6, c[0x0][0x658] ;  /* 0x00019600ff067b82 */ /* 0x004e220000000a00 */
[----:B------:R-:W-:Y:S01]  /*1310*/  LOP3.LUT R10, R4, 0x7ffffffc, RZ, 0xc0, !PT ;  /* 0x7ffffffc040a7812 */ /* 0x000fe200078ec0ff */
[----:B------:R-:W-:Y:S01]  /*1320*/  IMAD.IADD R4, R12, 0x1, -R13 ;  /* 0x000000010c047824 */ /* 0x000fe200078e0a0d */
[----:B------:R-:W-:Y:S02]  /*1330*/  LEA.HI R8, R8, R5, RZ, 0x5 ;  /* 0x0000000508087211 */ /* 0x000fe400078f28ff */
[----:B---3-5:R-:W-:Y:S01]  /*1340*/  FSETP.NEU.AND P1, PT, R2, RZ, PT ;  /* 0x000000ff0200720b */ /* 0x028fe20003f2d000 */
[----:B------:R-:W-:Y:S01]  /*1350*/  IMAD.IADD R10, R5, 0x1, -R10 ;  /* 0x00000001050a7824 */ /* 0x000fe200078e0a0a */
[----:B------:R-:W-:Y:S02]  /*1360*/  SHF.R.S32.HI R5, RZ, 0x1f, R4 ;  /* 0x0000001fff057819 */ /* 0x000fe40000011404 */
[----:B------:R-:W-:Y:S01]  /*1370*/  SHF.R.S32.HI R13, RZ, 0x5, R8 ;  /* 0x00000005ff0d7819 */ /* 0x000fe20000011408 */
[----:B------:R-:W-:-:S02]  /*1380*/  IMAD.SHL.U32 R12, R10, 0x2, RZ ;  /* 0x000000020a0c7824 */ /* 0x000fc400078e00ff */
[----:B------:R-:W-:-:S03]  /*1390*/  IMAD.WIDE R10, R11, 0x40, R4 ;  /* 0x000000400b0a7825 */ /* 0x000fc600078e0204 */
[----:B------:R-:W-:Y:S01]  /*13a0*/  SHF.R.S32.HI R14, RZ, 0x1f, R12 ;  /* 0x0000001fff0e7819 */ /* 0x000fe2000001140c */
[----:B------:R-:W-:Y:S01]  /*13b0*/  IMAD R5, R13, -0x10, -R3 ;  /* 0xfffffff00d057824 */ /* 0x000fe200078e0a03 */
[----:B------:R-:W-:Y:S01]  /*13c0*/  IADD3 R8, P0, R9, R12, RZ ;  /* 0x0000000c09087210 */ /* 0x000fe20007f1e0ff */
[----:B------:R-:W-:Y:S01]  /*13d0*/  IMAD.WIDE R10, R13, 0x10, R10 ;  /* 0x000000100d0a7825 */ /* 0x000fe200078e020a */
[----:B------:R-:W-:Y:S02]  /*13e0*/  IADD3 R3, -R12, UR5, -R9 ;  /* 0x000000050c037c10 */ /* 0x000fe4000fffe909 */
[----:B------:R-:W-:Y:S02]  /*13f0*/  LEA.HI.X.SX32 R9, R9, R14, 0x1, P0 ;  /* 0x0000000e09097211 */ /* 0x000fe400000f0eff */
[----:B------:R-:W-:Y:S01]  /*1400*/  IADD3 R4, R5, UR4, -R4 ;  /* 0x0000000405047c10 */ /* 0x000fe2000fffe804 */
[-C--:B0-----:R-:W-:Y:S01]  /*1410*/  IMAD R5, R11, R6.reuse, RZ ;  /* 0x000000060b057224 */ /* 0x081fe200078e02ff */
[----:B------:R-:W-:Y:S01]  /*1420*/  ISETP.GT.AND P0, PT, R3, RZ, PT ;  /* 0x000000ff0300720c */ /* 0x000fe20003f04270 */
[----:B------:R-:W-:Y:S01]  /*1430*/  IMAD.WIDE.U32 R12, R10, R6, R8 ;  /* 0x000000060a0c7225 */ /* 0x000fe200078e0008 */
[----:B------:R-:W-:-:S02]  /*1440*/  SHF.L.U64.HI R16, R6, 0x3, R7 ;  /* 0x0000000306107819 */ /* 0x000fc40000010207 */
[----:B------:R-:W-:Y:S01]  /*1450*/  ISETP.GT.AND P2, PT, R4, RZ, P0 ;  /* 0x000000ff0400720c */ /* 0x000fe20000744270 */
[----:B------:R-:W-:Y:S02]  /*1460*/  IMAD R5, R10, R7, R5 ;  /* 0x000000070a057224 */ /* 0x000fe400078e0205 */
[----:B------:R-:W-:Y:S02]  /*1470*/  IMAD.SHL.U32 R17, R6, 0x8, RZ ;  /* 0x0000000806117824 */ /* 0x000fe400078e00ff */
[----:B------:R-:W-:Y:S01]  /*1480*/  IMAD.IADD R19, R13, 0x1, R5 ;  /* 0x000000010d137824 */ /* 0x000fe200078e0205 */
[----:B------:R-:W-:Y:S07]  /*1490*/  @!P1 BRA `(.L_x_22) ;  /* 0x00000018001c9947 */ /* 0x000fee0003800000 */
[----:B------:R-:W-:Y:S01]  /*14a0*/  ULDC.64 UR6, c[0x0][0x630] ;  /* 0x00018c0000067ab9 */ /* 0x000fe20000000a00 */
[----:B------:R-:W-:Y:S01]  /*14b0*/  ULDC.64 UR8, c[0x0][0x628] ;  /* 0x00018a0000087ab9 */ /* 0x000fe20000000a00 */
[----:B------:R-:W-:Y:S01]  /*14c0*/  IMAD R5, R11, UR6, RZ ;  /* 0x000000060b057c24 */ /* 0x000fe2000f8e02ff */
[----:B------:R-:W-:Y:S01]  /*14d0*/  ULDC.64 UR4, c[0x0][0x650] ;  /* 0x0001940000047ab9 */ /* 0x000fe20000000a00 */
[----:B------:R-:W-:-:S04]  /*14e0*/  IMAD.WIDE.U32 R14, R10, UR6, R8 ;  /* 0x000000060a0e7c25 */ /* 0x000fc8000f8e0008 */
[----:B------:R-:W-:Y:S01]  /*14f0*/  IMAD R5, R10, UR7, R5 ;  /* 0x000000070a057c24 */ /* 0x000fe2000f8e0205 */
[----:B------:R-:W-:-:S03]  /*1500*/  LEA R6, P1, R14, UR8, 0x1 ;  /* 0x000000080e067c11 */ /* 0x000fc6000f8208ff */
[----:B------:R-:W-:-:S05]  /*1510*/  IMAD.IADD R7, R15, 0x1, R5 ;  /* 0x000000010f077824 */ /* 0x000fca00078e0205 */
[----:B------:R-:W-:-:S05]  /*1520*/  LEA.HI.X R7, R14, UR9, R7, 0x1, P1 ;  /* 0x000000090e077c11 */ /* 0x000fca00088f0c07 */
[----:B------:R-:W2:Y:S01]  /*1530*/  @P2 LDG.E.LTC128B.U16 R13, desc[UR12][R6.64] ;  /* 0x0000000c060d2981 */ /* 0x000ea2000c1e1520 */
[----:B------:R-:W-:Y:S01]  /*1540*/  LEA R14, P4, R12, UR4, 0x1 ;  /* 0x000000040c0e7c11 */ /* 0x000fe2000f8808ff */
[----:B------:R-:W-:Y:S01]  /*1550*/  BSSY B0, `(.L_x_23) ;  /* 0x000000d000007945 */ /* 0x000fe20003800000 */
[----:B------:R-:W-:-:S04]  /*1560*/  ISETP.GT.AND P1, PT, R3, 0x1, PT ;  /* 0x000000010300780c */ /* 0x000fc80003f24270 */
[----:B------:R-:W-:Y:S01]  /*1570*/  ISETP.GT.AND P3, PT, R4, RZ, P1 ;  /* 0x000000ff0400720c */ /* 0x000fe20000f64270 */
[----:B--2---:R-:W-:-:S04]  /*1580*/  IMAD.U32 R15, R13, 0x10000, RZ ;  /* 0x000100000d0f7824 */ /* 0x004fc800078e00ff */
[----:B------:R-:W-:-:S04]  /*1590*/  FMUL R15, R15, R2 ;  /* 0x000000020f0f7220 */ /* 0x000fc80000400000 */
[----:B------:R-:W-:-:S05]  /*15a0*/  FFMA R15, R24, R0, R15 ;  /* 0x00000000180f7223 */ /* 0x000fca000000000f */
[----:B------:R-:W-:Y:S02]  /*15b0*/  F2FP.BF16.F32.PACK_AB R18, RZ, R15 ;  /* 0x0000000fff12723e */ /* 0x000fe400000010ff */
[----:B------:R-:W-:Y:S02]  /*15c0*/  LEA.HI.X R15, R12, UR5, R19, 0x1, P4 ;  /* 0x000000050c0f7c11 */ /* 0x000fe4000a0f0c13 */
[----:B------:R-:W-:Y:S02]  /*15d0*/  PRMT R12, R18, 0x7610, R12 ;  /* 0x00007610120c7816 */ /* 0x000fe4000000000c */
[----:B------:R-:W-:-:S03]  /*15e0*/  PRMT R18, R13, 0x7610, R18 ;  /* 0x000076100d127816 */ /* 0x000fc60000000012 */
[----:B------:R0:W-:Y:S01]  /*15f0*/  @P2 STG.E.U16 desc[UR12][R14.64], R12 ;  /* 0x0000000c0e002986 */ /* 0x0001e2000c10150c */
[----:B------:R-:W-:Y:S05]  /*1600*/  @!P3 BRA `(.L_x_24) ;  /* 0x000000000004b947 */ /* 0x000fea0003800000 */
[----:B------:R1:W5:Y:S02]  /*1610*/  LDG.E.LTC128B.U16 R18, desc[UR12][R6.64+0x2] ;  /* 0x0000020c06127981 */ /* 0x000364000c1e1520 */
.L_x_24:
[----:B------:R-:W-:Y:S05]  /*1620*/  BSYNC B0 ;  /* 0x0000000000007941 */ /* 0x000fea0003800000 */
.L_x_23:
[----:B------:R-:W-:Y:S01]  /*1630*/  USHF.L.U32 UR5, UR6, 0x3, URZ ;  /* 0x0000000306057899 */ /* 0x000fe2000800063f */
[----:B-----5:R-:W-:Y:S01]  /*1640*/  IMAD.U32 R11, R18, 0x10000, RZ ;  /* 0x00010000120b7824 */ /* 0x020fe200078e00ff */
[----:B------:R-:W-:Y:S01]  /*1650*/  USHF.L.U64.HI UR4, UR6, 0x3, UR7 ;  /* 0x0000000306047899 */ /* 0x000fe20008010207 */
[----:B------:R-:W-:Y:S02]  /*1660*/  ISETP.GT.AND P0, PT, R4, 0x8, P0 ;  /* 0x000000080400780c */ /* 0x000fe40000704270 */
[----:B------:R-:W-:Y:S01]  /*1670*/  FMUL R20, R11, R2 ;  /* 0x000000020b147220 */ /* 0x000fe20000400000 */
[----:B0-----:R-:W-:Y:S02]  /*1680*/  IMAD.U32 R12, RZ, RZ, UR5 ;  /* 0x00000005ff0c7e24 */ /* 0x001fe4000f8e00ff */
[----:B------:R-:W-:Y:S02]  /*1690*/  IMAD.U32 R13, RZ, RZ, UR4 ;  /* 0x00000004ff0d7e24 */ /* 0x000fe4000f8e00ff */
[----:B------:R-:W-:Y:S01]  /*16a0*/  FFMA R20, R25, R0, R20 ;  /* 0x0000000019147223 */ /* 0x000fe20000000014 */
[----:B------:R-:W-:-:S04]  /*16b0*/  IMAD.WIDE.U32 R12, R10, UR6, R12 ;  /* 0x000000060a0c7c25 */ /* 0x000fc8000f8e000c */
[----:B------:R-:W-:Y:S02]  /*16c0*/  F2FP.BF16.F32.PACK_AB R20, RZ, R20 ;  /* 0x00000014ff14723e */ /* 0x000fe400000010ff */
[----:B------:R-:W-:Y:S01]  /*16d0*/  IADD3 R10, P2, R8, R12, RZ ;  /* 0x0000000c080a7210 */ /* 0x000fe20007f5e0ff */
[----:B------:R-:W-:-:S03]  /*16e0*/  @P3 IMAD.MOV.U32 R12, RZ, RZ, R14 ;  /* 0x000000ffff0c3224 */ /* 0x000fc600078e000e */
[----:B------:R-:W-:Y:S01]  /*16f0*/  IADD3.X R5, R9, R5, R13, P2, !PT ;  /* 0x0000000509057210 */ /* 0x000fe200017fe40d */
[----:B------:R-:W-:Y:S01]  /*1700*/  @P3 IMAD.MOV.U32 R13, RZ, RZ, R15 ;  /* 0x000000ffff0d3224 */ /* 0x000fe200078e000f */
[----:B------:R-:W-:-:S04]  /*1710*/  LEA R8, P2, R10, UR8, 0x1 ;  /* 0x000000080a087c11 */ /* 0x000fc8000f8408ff */
[----:B------:R-:W-:Y:S01]  /*1720*/  LEA.HI.X R9, R10, UR9, R5, 0x1, P2 ;  /* 0x000000090a097c11 */ /* 0x000fe200090f0c05 */
[----:B------:R0:W-:Y:S04]  /*1730*/  @P3 STG.E.U16 desc[UR12][R12.64+0x2], R20 ;  /* 0x000002140c003986 */ /* 0x0001e8000c10150c */
[----:B------:R-:W2:Y:S01]  /*1740*/  @P0 LDG.E.LTC128B.U16 R18, desc[UR12][R8.64] ;  /* 0x0000000c08120981 */ /* 0x000ea2000c1e1520 */
[C---:B------:R-:W-:Y:S01]  /*1750*/  SHF.L.U64.HI R11, R17.reuse, 0x1, R16 ;  /* 0x00000001110b7819 */ /* 0x040fe20000010210 */
[----:B------:R-:W-:Y:S01]  /*1760*/  BSSY B0, `(.L_x_25) ;  /* 0x000000b000007945 */ /* 0x000fe20003800000 */
[----:B------:R-:W-:Y:S02]  /*1770*/  LEA R10, P2, R17, R14, 0x1 ;  /* 0x0000000e110a7211 */ /* 0x000fe400078408ff */
[----:B------:R-:W-:-:S03]  /*1780*/  ISETP.GT.AND P1, PT, R4, 0x8, P1 ;  /* 0x000000080400780c */ /* 0x000fc60000f24270 */
[----:B------:R-:W-:Y:S02]  /*1790*/  IMAD.X R11, R11, 0x1, R15, P2 ;  /* 0x000000010b0b7824 */ /* 0x000fe400010e060f */
[----:B--2---:R-:W-:-:S04]  /*17a0*/  IMAD.U32 R5, R18, 0x10000, RZ ;  /* 0x0001000012057824 */ /* 0x004fc800078e00ff */
[----:B------:R-:W-:-:S04]  /*17b0*/  FMUL R5, R5, R2 ;  /* 0x0000000205057220 */ /* 0x000fc80000400000 */
[----:B------:R-:W-:-:S05]  /*17c0*/  FFMA R5, R26, R0, R5 ;  /* 0x000000001a057223 */ /* 0x000fca0000000005 */
[----:B------:R-:W-:-:S05]  /*17d0*/  F2FP.BF16.F32.PACK_AB R5, RZ, R5 ;  /* 0x00000005ff05723e */ /* 0x000fca00000010ff */
[----:B------:R0:W-:Y:S01]  /*17e0*/  @P0 STG.E.U16 desc[UR12][R10.64], R5 ;  /* 0x000000050a000986 */ /* 0x0001e2000c10150c */
[----:B------:R-:W-:Y:S05]  /*17f0*/  @!P1 BRA `(.L_x_26) ;  /* 0x0000000000049947 */ /* 0x000fea0003800000 */
[----:B------:R2:W5:Y:S02]  /*1800*/  LDG.E.LTC128B.U16 R18, desc[UR12][R8.64+0x2] ;  /* 0x0000020c08127981 */ /* 0x000564000c1e1520 */
.L_x_26:
[----:B------:R-:W-:Y:S05]  /*1810*/  BSYNC B0 ;  /* 0x0000000000007941 */ /* 0x000fea0003800000 */
.L_x_25:
[----:B0----5:R-:W-:Y:S01]  /*1820*/  IMAD.U32 R5, R18, 0x10000, RZ ;  /* 0x0001000012057824 */ /* 0x021fe200078e00ff */
[----:B------:R-:W-:Y:S01]  /*1830*/  ISETP.GT.AND P0, PT, R3, 0x8, PT ;  /* 0x000000080300780c */ /* 0x000fe20003f04270 */
[----:B------:R-:W-:Y:S02]  /*1840*/  BSSY B0, `(.L_x_27) ;  /* 0x0000008000007945 */ /* 0x000fe40003800000 */
[----:B------:R-:W-:Y:S01]  /*1850*/  FMUL R12, R5, R2 ;  /* 0x00000002050c7220 */ /* 0x000fe20000400000 */
[----:B------:R-:W-:-:S03]  /*1860*/  ISETP.GT.AND P2, PT, R4, RZ, P0 ;  /* 0x000000ff0400720c */ /* 0x000fc60000744270 */
[----:B------:R-:W-:-:S05]  /*1870*/  FFMA R12, R27, R0, R12 ;  /* 0x000000001b0c7223 */ /* 0x000fca000000000c */
[----:B------:R-:W-:-:S05]  /*1880*/  F2FP.BF16.F32.PACK_AB R12, RZ, R12 ;  /* 0x0000000cff0c723e */ /* 0x000fca00000010ff */
[----:B------:R0:W-:Y:S01]  /*1890*/  @P1 STG.E.U16 desc[UR12][R10.64+0x2], R12 ;  /* 0x0000020c0a001986 */ /* 0x0001e2000c10150c */
[----:B------:R-:W-:Y:S05]  /*18a0*/  @!P2 BRA `(.L_x_28) ;  /* 0x000000000004a947 */ /* 0x000fea0003800000 */
[----:B------:R3:W5:Y:S02]  /*18b0*/  LDG.E.LTC128B.U16 R18, desc[UR12][R6.64+0x10] ;  /* 0x0000100c06127981 */ /* 0x000764000c1e1520 */
.L_x_28:
[----:B------:R-:W-:Y:S05]  /*18c0*/  BSYNC B0 ;  /* 0x0000000000007941 */ /* 0x000fea0003800000 */
.L_x_27:
[----:B-----5:R-:W-:Y:S01]  /*18d0*/  IMAD.U32 R5, R18, 0x10000, RZ ;  /* 0x0001000012057824 */ /* 0x020fe200078e00ff */
[----:B------:R-:W-:Y:S01]  /*18e0*/  ISETP.GT.AND P1, PT, R3, 0x9, PT ;  /* 0x000000090300780c */ /* 0x000fe20003f24270 */
[----:B0-----:R-:W-:Y:S01]  /*18f0*/  @P2 IMAD.MOV.U32 R12, RZ, RZ, R14 ;  /* 0x000000ffff0c2224 */ /* 0x001fe200078e000e */
[----:B------:R-:W-:Y:S01]  /*1900*/  BSSY B0, `(.L_x_29) ;  /* 0x0000009000007945 */ /* 0x000fe20003800000 */
[----:B------:R-:W-:Y:S01]  /*1910*/  FMUL R5, R5, R2 ;  /* 0x0000000205057220 */ /* 0x000fe20000400000 */
[----:B------:R-:W-:Y:S01]  /*1920*/  @P2 IMAD.MOV.U32 R13, RZ, RZ, R15 ;  /* 0x000000ffff0d2224 */ /* 0x000fe200078e000f */
[----:B------:R-:W-:Y:S02]  /*1930*/  ISETP.GT.AND P3, PT, R4, RZ, P1 ;  /* 0x000000ff0400720c */ /* 0x000fe40000f64270 */
[----:B------:R-:W-:-:S05]  /*1940*/  FFMA R5, R28, R0, R5 ;  /* 0x000000001c057223 */ /* 0x000fca0000000005 */
[----:B------:R-:W-:-:S05]  /*1950*/  F2FP.BF16.F32.PACK_AB R5, RZ, R5 ;  /* 0x00000005ff05723e */ /* 0x000fca00000010ff */
[----:B------:R0:W-:Y:S01]  /*1960*/  @P2 STG.E.U16 desc[UR12][R12.64+0x10], R5 ;  /* 0x000010050c002986 */ /* 0x0001e2000c10150c */
[----:B------:R-:W-:Y:S05]  /*1970*/  @!P3 BRA `(.L_x_30) ;  /* 0x000000000004b947 */ /* 0x000fea0003800000 */
[----:B------:R4:W5:Y:S02]  /*1980*/  LDG.E.LTC128B.U16 R18, desc[UR12][R6.64+0x12] ;  /* 0x0000120c06127981 */ /* 0x000964000c1e1520 */
.L_x_30:
[----:B------:R-:W-:Y:S05]  /*1990*/  BSYNC B0 ;  /* 0x0000000000007941 */ /* 0x000fea0003800000 */
.L_x_29:
[----:B0----5:R-:W-:Y:S01]  /*19a0*/  IMAD.U32 R5, R18, 0x10000, RZ ;  /* 0x0001000012057824 */ /* 0x021fe200078e00ff */
[----:B------:R-:W-:Y:S01]  /*19b0*/  ISETP.GT.AND P0, PT, R4, 0x8, P0 ;  /* 0x000000080400780c */ /* 0x000fe20000704270 */
[----:B------:R-:W-:Y:S01]  /*19c0*/  @P3 IMAD.MOV.U32 R13, RZ, RZ, R15 ;  /* 0x000000ffff0d3224 */ /* 0x000fe200078e000f */
[----:B------:R-:W-:Y:S01]  /*19d0*/  BSSY B0, `(.L_x_31) ;  /* 0x0000009000007945 */ /* 0x000fe20003800000 */
[----:B------:R-:W-:-:S04]  /*19e0*/  FMUL R12, R5, R2 ;  /* 0x00000002050c7220 */ /* 0x000fc80000400000 */
[----:B------:R-:W-:-:S05]  /*19f0*/  FFMA R12, R29, R0, R12 ;  /* 0x000000001d0c7223 */ /* 0x000fca000000000c */
[----:B------:R-:W-:-:S04]  /*1a00*/  F2FP.BF16.F32.PACK_AB R12, RZ, R12 ;  /* 0x0000000cff0c723e */ /* 0x000fc800000010ff */
[----:B------:R-:W-:Y:S01]  /*1a10*/  PRMT R5, R12, 0x7610, R5 ;  /* 0x000076100c057816 */ /* 0x000fe20000000005 */
[----:B------:R-:W-:-:S05]  /*1a20*/  @P3 IMAD.MOV.U32 R12, RZ, RZ, R14 ;  /* 0x000000ffff0c3224 */ /* 0x000fca00078e000e */
[----:B------:R0:W-:Y:S01]  /*1a30*/  @P3 STG.E.U16 desc[UR12][R12.64+0x12], R5 ;  /* 0x000012050c003986 */ /* 0x0001e2000c10150c */
[----:B------:R-:W-:Y:S05]  /*1a40*/  @!P0 BRA `(.L_x_32) ;  /* 0x0000000000048947 */ /* 0x000fea0003800000 */
[----:B------:R0:W5:Y:S02]  /*1a50*/  LDG.E.LTC128B.U16 R18, desc[UR12][R8.64+0x10] ;  /* 0x0000100c08127981 */ /* 0x000164000c1e1520 */
.L_x_32:
[----:B------:R-:W-:Y:S05]  /*1a60*/  BSYNC B0 ;  /* 0x0000000000007941 */ /* 0x000fea0003800000 */
.L_x_31:
[----:B0----5:R-:W-:Y:S01]  /*1a70*/  IMAD.U32 R5, R18, 0x10000, RZ ;  /* 0x0001000012057824 */ /* 0x021fe200078e00ff */
[----:B------:R-:W-:Y:S01]  /*1a80*/  ISETP.GT.AND P1, PT, R4, 0x8, P1 ;  /* 0x000000080400780c */ /* 0x000fe20000f24270 */
[----:B------:R-:W-:Y:S02]  /*1a90*/  BSSY B0, `(.L_x_33) ;  /* 0x0000007000007945 */ /* 0x000fe40003800000 */
[----:B------:R-:W-:-:S04]  /*1aa0*/  FMUL R5, R5, R2 ;  /* 0x0000000205057220 */ /* 0x000fc80000400000 */
[----:B------:R-:W-:-:S05]  /*1ab0*/  FFMA R5, R30, R0, R5 ;  /* 0x000000001e057223 */ /* 0x000fca0000000005 */
[----:B------:R-:W-:-:S05]  /*1ac0*/  F2FP.BF16.F32.PACK_AB R5, RZ, R5 ;  /* 0x00000005ff05723e */ /* 0x000fca00000010ff */
[----:B------:R0:W-:Y:S01]  /*1ad0*/  @P0 STG.E.U16 desc[UR12][R10.64+0x10], R5 ;  /* 0x000010050a000986 */ /* 0x0001e2000c10150c */
[----:B------:R-:W-:Y:S05]  /*1ae0*/  @!P1 BRA `(.L_x_34) ;  /* 0x0000000000049947 */ /* 0x000fea0003800000 */
[----:B------:R0:W5:Y:S02]  /*1af0*/  LDG.E.LTC128B.U16 R18, desc[UR12][R8.64+0x12] ;  /* 0x0000120c08127981 */ /* 0x000164000c1e1520 */
.L_x_34:
[----:B------:R-:W-:Y:S05]  /*1b00*/  BSYNC B0 ;  /* 0x0000000000007941 */ /* 0x000fea0003800000 */
.L_x_33:
        /* <DEDUP_REMOVED lines=10> */
.L_x_36:
[----:B------:R-:W-:Y:S05]  /*1bb0*/  BSYNC B0 ;  /* 0x0000000000007941 */ /* 0x000fea0003800000 */
.L_x_35:
        /* <DEDUP_REMOVED lines=12> */
.L_x_38:
[----:B------:R-:W-:Y:S05]  /*1c80*/  BSYNC B0 ;  /* 0x0000000000007941 */ /* 0x000fea0003800000 */
.L_x_37:
        /* <DEDUP_REMOVED lines=12> */
.L_x_40:
[----:B------:R-:W-:Y:S05]  /*1d50*/  BSYNC B0 ;  /* 0x0000000000007941 */ /* 0x000fea0003800000 */
.L_x_39:
        /* <DEDUP_REMOVED lines=9> */
.L_x_42:
[----:B------:R-:W-:Y:S05]  /*1df0*/  BSYNC B0 ;  /* 0x0000000000007941 */ /* 0x000fea0003800000 */
.L_x_41:
        /* <DEDUP_REMOVED lines=10> */
.L_x_44:
[----:B------:R-:W-:Y:S05]  /*1ea0*/  BSYNC B0 ;  /* 0x0000000000007941 */ /* 0x000fea0003800000 */
.L_x_43:
        /* <DEDUP_REMOVED lines=12> */
.L_x_46:
[----:B------:R-:W-:Y:S05]  /*1f70*/  BSYNC B0 ;  /* 0x0000000000007941 */ /* 0x000fea0003800000 */
.L_x_45:
        /* <DEDUP_REMOVED lines=12> */
.L_x_48:
[----:B------:R-:W-:Y:S05]  /*2040*/  BSYNC B0 ;  /* 0x0000000000007941 */ /* 0x000fea0003800000 */
.L_x_47:
        /* <DEDUP_REMOVED lines=9> */
.L_x_50:
[----:B------:R-:W-:Y:S05]  /*20e0*/  BSYNC B0 ;  /* 0x0000000000007941 */ /* 0x000fea0003800000 */
.L_x_49:
        /* <DEDUP_REMOVED lines=10> */
.L_x_52:
[----:B------:R-:W-:Y:S05]  /*2190*/  BSYNC B0 ;  /* 0x0000000000007941 */ /* 0x000fea0003800000 */
.L_x_51:
        /* <DEDUP_REMOVED lines=12> */
.L_x_54:
[----:B------:R-:W-:Y:S05]  /*2260*/  BSYNC B0 ;  /* 0x0000000000007941 */ /* 0x000fea0003800000 */
.L_x_53:
        /* <DEDUP_REMOVED lines=12> */
.L_x_56:
[----:B------:R-:W-:Y:S05]  /*2330*/  BSYNC B0 ;  /* 0x0000000000007941 */ /* 0x000fea0003800000 */
.L_x_55:
        /* <DEDUP_REMOVED lines=9> */
.L_x_58:
[----:B------:R-:W-:Y:S05]  /*23d0*/  BSYNC B0 ;  /* 0x0000000000007941 */ /* 0x000fea0003800000 */
.L_x_57:
        /* <DEDUP_REMOVED lines=10> */
.L_x_60:
[----:B------:R-:W-:Y:S05]  /*2480*/  BSYNC B0 ;  /* 0x0000000000007941 */ /* 0x000fea0003800000 */
.L_x_59:
        /* <DEDUP_REMOVED lines=12> */
.L_x_62:
[----:B------:R-:W-:Y:S05]  /*2550*/  BSYNC B0 ;  /* 0x0000000000007941 */ /* 0x000fea0003800000 */
.L_x_61:
        /* <DEDUP_REMOVED lines=12> */
.L_x_64:
[----:B------:R-:W-:Y:S05]  /*2620*/  BSYNC B0 ;  /* 0x0000000000007941 */ /* 0x000fea0003800000 */
.L_x_63:
        /* <DEDUP_REMOVED lines=9> */
.L_x_66:
[----:B------:R-:W-:Y:S05]  /*26c0*/  BSYNC B0 ;  /* 0x0000000000007941 */ /* 0x000fea0003800000 */
.L_x_65:
        /* <DEDUP_REMOVED lines=10> */
.L_x_68:
[----:B------:R-:W-:Y:S05]  /*2770*/  BSYNC B0 ;  /* 0x0000000000007941 */ /* 0x000fea0003800000 */
.L_x_67:
        /* <DEDUP_REMOVED lines=12> */
.L_x_70:
[----:B------:R-:W-:Y:S05]  /*2840*/  BSYNC B0 ;  /* 0x0000000000007941 */ /* 0x000fea0003800000 */
.L_x_69:
        /* <DEDUP_REMOVED lines=12> */
.L_x_72:
[----:B------:R-:W-:Y:S05]  /*2910*/  BSYNC B0 ;  /* 0x0000000000007941 */ /* 0x000fea0003800000 */
.L_x_71:
        /* <DEDUP_REMOVED lines=9> */
.L_x_74:
[----:B------:R-:W-:Y:S05]  /*29b0*/  BSYNC B0 ;  /* 0x0000000000007941 */ /* 0x000fea0003800000 */
.L_x_73:
        /* <DEDUP_REMOVED lines=10> */
.L_x_76:
[----:B------:R-:W-:Y:S05]  /*2a60*/  BSYNC B0 ;  /* 0x0000000000007941 */ /* 0x000fea0003800000 */
.L_x_75:
        /* <DEDUP_REMOVED lines=12> */
.L_x_78:
[----:B------:R-:W-:Y:S05]  /*2b30*/  BSYNC B0 ;  /* 0x0000000000007941 */ /* 0x000fea0003800000 */
.L_x_77:
[----:B-----5:R-:W-:Y:S01]  /*2b40*/  IMAD.U32 R3, R18, 0x10000, RZ ;  /* 0x0001000012037824 */ /* 0x020fe200078e00ff */
[----:B------:R-:W-:Y:S01]  /*2b50*/  ISETP.GT.AND P0, PT, R4, 0x8, P0 ;  /* 0x000000080400780c */ /* 0x000fe20000704270 */
[----:B------:R-:W-:Y:S02]  /*2b60*/  BSSY B0, `(.L_x_79) ;  /* 0x0000007000007945 */ /* 0x000fe40003800000 */
[----:B01-34-:R-:W-:-:S04]  /*2b70*/  FMUL R6, R3, R2 ;  /* 0x0000000203067220 */ /* 0x01bfc80000400000 */
[----:B------:R-:W-:-:S05]  /*2b80*/  FFMA R6, R53, R0, R6 ;  /* 0x0000000035067223 */ /* 0x000fca0000000006 */
[----:B------:R-:W-:-:S05]  /*2b90*/  F2FP.BF16.F32.PACK_AB R6, RZ, R6 ;  /* 0x00000006ff06723e */ /* 0x000fca00000010ff */
[----:B------:R0:W-:Y:S01]  /*2ba0*/  @P3 STG.E.U16 desc[UR12][R14.64+0x72], R6 ;  /* 0x000072060e003986 */ /* 0x0001e2000c10150c */
[----:B------:R-:W-:Y:S05]  /*2bb0*/  @!P0 BRA `(.L_x_80) ;  /* 0x0000000000048947 */ /* 0x000fea0003800000 */
[----:B------:R1:W5:Y:S02]  /*2bc0*/  LDG.E.LTC128B.U16 R18, desc[UR12][R8.64+0x70] ;  /* 0x0000700c08127981 */ /* 0x000364000c1e1520 */
.L_x_80:
[----:B------:R-:W-:Y:S05]  /*2bd0*/  BSYNC B0 ;  /* 0x0000000000007941 */ /* 0x000fea0003800000 */
.L_x_79:
[----:B-----5:R-:W-:Y:S01]  /*2be0*/  IMAD.U32 R3, R18, 0x10000, RZ ;  /* 0x0001000012037824 */ /* 0x020fe200078e00ff */
[----:B------:R-:W-:Y:S01]  /*2bf0*/  ISETP.GT.AND P1, PT, R4, 0x8, P1 ;  /* 0x000000080400780c */ /* 0x000fe20000f24270 */
[----:B------:R-:W-:Y:S01]  /*2c00*/  @P0 IMAD.MOV.U32 R4, RZ, RZ, R10 ;  /* 0x000000ffff040224 */ /* 0x000fe200078e000a */
[----:B------:R-:W-:Y:S01]  /*2c10*/  BSSY B0, `(.L_x_81) ;  /* 0x0000008000007945 */ /* 0x000fe20003800000 */
[----:B------:R-:W-:Y:S01]  /*2c20*/  FMUL R3, R3, R2 ;  /* 0x0000000203037220 */ /* 0x000fe20000400000 */
[----:B------:R-:W-:-:S03]  /*2c30*/  @P0 IMAD.MOV.U32 R5, RZ, RZ, R11 ;  /* 0x000000ffff050224 */ /* 0x000fc600078e000b */
[----:B------:R-:W-:-:S05]  /*2c40*/  FFMA R3, R54, R0, R3 ;  /* 0x0000000036037223 */ /* 0x000fca0000000003 */
[----:B------:R-:W-:-:S05]  /*2c50*/  F2FP.BF16.F32.PACK_AB R3, RZ, R3 ;  /* 0x00000003ff03723e */ /* 0x000fca00000010ff */
[----:B------:R3:W-:Y:S01]  /*2c60*/  @P0 STG.E.U16 desc[UR12][R4.64+0x70], R3 ;  /* 0x0000700304000986 */ /* 0x0007e2000c10150c */
[----:B------:R-:W-:Y:S05]  /*2c70*/  @!P1 BRA `(.L_x_82) ;  /* 0x0000000000049947 */ /* 0x000fea0003800000 */
[----:B------:R4:W5:Y:S02]  /*2c80*/  LDG.E.LTC128B.U16 R18, desc[UR12][R8.64+0x72] ;  /* 0x0000720c08127981 */ /* 0x000964000c1e1520 */
.L_x_82:
[----:B------:R-:W-:Y:S05]  /*2c90*/  BSYNC B0 ;  /* 0x0000000000007941 */ /* 0x000fea0003800000 */
.L_x_81:
[----:B---3-5:R-:W-:-:S04]  /*2ca0*/  IMAD.U32 R3, R18, 0x10000, RZ ;  /* 0x0001000012037824 */ /* 0x028fc800078e00ff */
[----:B------:R-:W-:-:S04]  /*2cb0*/  FMUL R2, R3, R2 ;  /* 0x0000000203027220 */ /* 0x000fc80000400000 */
[----:B------:R-:W-:Y:S01]  /*2cc0*/  FFMA R2, R55, R0, R2 ;  /* 0x0000000037027223 */ /* 0x000fe20000000002 */
[----:B------:R-:W-:Y:S06]  /*2cd0*/  @!P1 EXIT ;  /* 0x000000000000994d */ /* 0x000fec0003800000 */
[----:B------:R-:W-:-:S05]  /*2ce0*/  F2FP.BF16.F32.PACK_AB R2, RZ, R2 ;  /* 0x00000002ff02723e */ /* 0x000fca00000010ff */
[----:B------:R-:W-:Y:S01]  /*2cf0*/  STG.E.U16 desc[UR12][R10.64+0x72], R2 ;  /* 0x000072020a007986 */ /* 0x000fe2000c10150c */
[----:B------:R-:W-:Y:S05]  /*2d00*/  EXIT ;  /* 0x000000000000794d */ /* 0x000fea0003800000 */
.L_x_22:
[----:B------:R-:W-:Y:S01]  /*2d10*/  ISETP.GT.AND P3, PT, R3, 0x1, PT ;  /* 0x000000010300780c */ /* 0x000fe20003f64270 */
[----:B------:R-:W-:Y:S01]  /*2d20*/  ULDC.64 UR4, c[0x0][0x650] ;  /* 0x0001940000047ab9 */ /* 0x000fe20000000a00 */
[-C--:B------:R-:W-:Y:S01]  /*2d30*/  FMUL R24, R24, R0.reuse ;  /* 0x0000000018187220 */ /* 0x080fe20000400000 */
[-C--:B------:R-:W-:Y:S01]  /*2d40*/  FMUL R25, R25, R0.reuse ;  /* 0x0000000019197220 */ /* 0x080fe20000400000 */
[----:B------:R-:W-:Y:S01]  /*2d50*/  ISETP.GT.AND P4, PT, R4, RZ, P3 ;  /* 0x000000ff0400720c */ /* 0x000fe20001f84270 */
[-C--:B------:R-:W-:Y:S01]  /*2d60*/  FMUL R26, R26, R0.reuse ;  /* 0x000000001a1a7220 */ /* 0x080fe20000400000 */
[----:B------:R-:W-:Y:S01]  /*2d70*/  LEA R6, P1, R12, UR4, 0x1 ;  /* 0x000000040c067c11 */ /* 0x000fe2000f8208ff */
[----:B------:R-:W-:Y:S01]  /*2d80*/  FMUL R27, R27, R0 ;  /* 0x000000001b1b7220 */ /* 0x000fe20000400000 */
[----:B------:R-:W-:Y:S01]  /*2d90*/  F2FP.BF16.F32.PACK_AB R24, RZ, R24 ;  /* 0x00000018ff18723e */ /* 0x000fe200000010ff */
[-C--:B------:R-:W-:Y:S01]  /*2da0*/  FMUL R28, R28, R0.reuse ;  /* 0x000000001c1c7220 */ /* 0x080fe20000400000 */
[----:B------:R-:W-:Y:S01]  /*2db0*/  LEA.HI.X R7, R12, UR5, R19, 0x1, P1 ;  /* 0x000000050c077c11 */ /* 0x000fe200088f0c13 */
[-C--:B------:R-:W-:Y:S01]  /*2dc0*/  FMUL R29, R29, R0.reuse ;  /* 0x000000001d1d7220 */ /* 0x080fe20000400000 */
[----:B------:R-:W-:Y:S01]  /*2dd0*/  F2FP.BF16.F32.PACK_AB R25, RZ, R25 ;  /* 0x00000019ff19723e */ /* 0x000fe200000010ff */
[-C--:B------:R-:W-:Y:S01]  /*2de0*/  FMUL R30, R30, R0.reuse ;  /* 0x000000001e1e7220 */ /* 0x080fe20000400000 */
[----:B------:R-:W-:Y:S01]  /*2df0*/  SHF.L.U64.HI R5, R17, 0x1, R16 ;  /* 0x0000000111057819 */ /* 0x000fe20000010210 */
[----:B------:R-:W-:Y:S01]  /*2e00*/  @P2 STG.E.U16 desc[UR12][R6.64], R24 ;  /* 0x0000001806002986 */ /* 0x000fe2000c10150c */
[----:B------:R-:W-:Y:S01]  /*2e10*/  ISETP.GT.AND P2, PT, R4, 0x8, P0 ;  /* 0x000000080400780c */ /* 0x000fe20000744270 */
[----:B------:R-:W-:Y:S01]  /*2e20*/  FMUL R31, R31, R0 ;  /* 0x000000001f1f7220 */ /* 0x000fe20000400000 */
[----:B------:R-:W-:Y:S01]  /*2e30*/  ISETP.GT.AND P1, PT, R3, 0x8, PT ;  /* 0x000000080300780c */ /* 0x000fe20003f24270 */
[----:B------:R-:W-:Y:S01]  /*2e40*/  @P4 STG.E.U16 desc[UR12][R6.64+0x2], R25 ;  /* 0x0000021906004986 */ /* 0x000fe2000c10150c */
[----:B------:R-:W-:Y:S01]  /*2e50*/  LEA R8, P4, R17, R6, 0x1 ;  /* 0x0000000611087211 */ /* 0x000fe200078808ff */
[-C--:B------:R-:W-:Y:S01]  /*2e60*/  FMUL R32, R32, R0.reuse ;  /* 0x0000000020207220 */ /* 0x080fe20000400000 */
[C---:B------:R-:W-:Y:S01]  /*2e70*/  ISETP.GT.AND P3, PT, R4.reuse, 0x8, P3 ;  /* 0x000000080400780c */ /* 0x040fe20001f64270 */
[-C--:B------:R-:W-:Y:S01]  /*2e80*/  FMUL R33, R33, R0.reuse ;  /* 0x0000000021217220 */ /* 0x080fe20000400000 */
[----:B------:R-:W-:Y:S01]  /*2e90*/  ISETP.GT.AND P0, PT, R3, 0x9, PT ;  /* 0x000000090300780c */ /* 0x000fe20003f04270 */
[----:B------:R-:W-:Y:S01]  /*2ea0*/  IMAD.X R9, R5, 0x1, R7, P4 ;  /* 0x0000000105097824 */ /* 0x000fe200020e0607 */
[----:B------:R-:W-:Y:S01]  /*2eb0*/  ISETP.GT.AND P5, PT, R4, RZ, P1 ;  /* 0x000000ff0400720c */ /* 0x000fe20000fa4270 */
[-C--:B------:R-:W-:Y:S01]  /*2ec0*/  FMUL R34, R34, R0.reuse ;  /* 0x0000000022227220 */ /* 0x080fe20000400000 */
[----:B------:R-:W-:Y:S01]  /*2ed0*/  ISETP.GT.AND P4, PT, R4, RZ, P0 ;  /* 0x000000ff0400720c */ /* 0x000fe20000784270 */
[----:B------:R-:W-:Y:S01]  /*2ee0*/  FMUL R35, R35, R0 ;  /* 0x0000000023237220 */ /* 0x000fe20000400000 */
[----:B------:R-:W-:Y:S01]  /*2ef0*/  F2FP.BF16.F32.PACK_AB R26, RZ, R26 ;  /* 0x0000001aff1a723e */ /* 0x000fe200000010ff */
[-C--:B------:R-:W-:Y:S01]  /*2f00*/  FMUL R36, R36, R0.reuse ;  /* 0x0000000024247220 */ /* 0x080fe20000400000 */
[----:B------:R-:W-:Y:S01]  /*2f10*/  F2FP.BF16.F32.PACK_AB R27, RZ, R27 ;  /* 0x0000001bff1b723e */ /* 0x000fe200000010ff */
[----:B------:R-:W-:Y:S01]  /*2f20*/  FMUL R37, R37, R0 ;  /* 0x0000000025257220 */ /* 0x000fe20000400000 */
[----:B------:R-:W-:Y:S01]  /*2f30*/  F2FP.BF16.F32.PACK_AB R28, RZ, R28 ;  /* 0x0000001cff1c723e */ /* 0x000fe200000010ff */
[----:B------:R-:W-:Y:S01]  /*2f40*/  @P2 STG.E.U16 desc[UR12][R8.64], R26 ;  /* 0x0000001a08002986 */ /* 0x000fe2000c10150c */
[----:B------:R-:W-:Y:S01]  /*2f50*/  F2FP.BF16.F32.PACK_AB R29, RZ, R29 ;  /* 0x0000001dff1d723e */ /* 0x000fe200000010ff */
[-C--:B------:R-:W-:Y:S01]  /*2f60*/  FMUL R38, R38, R0.reuse ;  /* 0x0000000026267220 */ /* 0x080fe20000400000 */
[C---:B------:R-:W-:Y:S01]  /*2f70*/  ISETP.GT.AND P1, PT, R4.reuse, 0x8, P1 ;  /* 0x000000080400780c */ /* 0x040fe20000f24270 */
[----:B------:R-:W-:Y:S01]  /*2f80*/  @P3 STG.E.U16 desc[UR12][R8.64+0x2], R27 ;  /* 0x0000021b08003986 */ /* 0x000fe2000c10150c */
[----:B------:R-:W-:Y:S01]  /*2f90*/  ISETP.GT.AND P3, PT, R3, 0x10, PT ;  /* 0x000000100300780c */ /* 0x000fe20003f64270 */
[-C--:B------:R-:W-:Y:S01]  /*2fa0*/  FMUL R39, R39, R0.reuse ;  /* 0x0000000027277220 */ /* 0x080fe20000400000 */
[----:B------:R-:W-:Y:S01]  /*2fb0*/  ISETP.GT.AND P2, PT, R4, 0x8, P0 ;  /* 0x000000080400780c */ /* 0x000fe20000744270 */
[----:B------:R-:W-:Y:S01]  /*2fc0*/  @P5 STG.E.U16 desc[UR12][R6.64+0x10], R28 ;  /* 0x0000101c06005986 */ /* 0x000fe2000c10150c */
[----:B------:R-:W-:Y:S01]  /*2fd0*/  ISETP.GT.AND P0, PT, R3, 0x11, PT ;  /* 0x000000110300780c */ /* 0x000fe20003f04270 */
[----:B------:R-:W-:Y:S01]  /*2fe0*/  FMUL R40, R40, R0 ;  /* 0x0000000028287220 */ /* 0x000fe20000400000 */
[----:B------:R-:W-:Y:S01]  /*2ff0*/  F2FP.BF16.F32.PACK_AB R30, RZ, R30 ;  /* 0x0000001eff1e723e */ /* 0x000fe200000010ff */
[----:B------:R-:W-:Y:S01]  /*3000*/  @P4 STG.E.U16 desc[UR12][R6.64+0x12], R29 ;  /* 0x0000121d06004986 */ /* 0x000fe2000c10150c */
[C---:B------:R-:W-:Y:S01]  /*3010*/  ISETP.GT.AND P4, PT, R4.reuse, RZ, P3 ;  /* 0x000000ff0400720c */ /* 0x040fe20001f84270 */
[-C--:B------:R-:W-:Y:S01]  /*3020*/  FMUL R41, R41, R0.reuse ;  /* 0x0000000029297220 */ /* 0x080fe20000400000 */
[----:B------:R-:W-:Y:S01]  /*3030*/  ISETP.GT.AND P5, PT, R4, RZ, P0 ;  /* 0x000000ff0400720c */ /* 0x000fe200007a4270 */
[----:B------:R-:W-:Y:S01]  /*3040*/  @P1 STG.E.U16 desc[UR12][R8.64+0x10], R30 ;  /* 0x0000101e08001986 */ /* 0x000fe2000c10150c */
[----:B------:R-:W-:Y:S01]  /*3050*/  F2FP.BF16.F32.PACK_AB R31, RZ, R31 ;  /* 0x0000001fff1f723e */ /* 0x000fe200000010ff */
[----:B------:R-:W-:Y:S01]  /*3060*/  FMUL R42, R42, R0 ;  /* 0x000000002a2a7220 */ /* 0x000fe20000400000 */
[----:B------:R-:W-:Y:S01]  /*3070*/  F2FP.BF16.F32.PACK_AB R32, RZ, R32 ;  /* 0x00000020ff20723e */ /* 0x000fe200000010ff */
[-C--:B------:R-:W-:Y:S01]  /*3080*/  FMUL R43, R43, R0.reuse ;  /* 0x000000002b2b7220 */ /* 0x080fe20000400000 */
[----:B------:R-:W-:Y:S01]  /*3090*/  F2FP.BF16.F32.PACK_AB R33, RZ, R33 ;  /* 0x00000021ff21723e */ /* 0x000fe200000010ff */
[----:B------:R-:W-:Y:S01]  /*30a0*/  @P2 STG.E.U16 desc[UR12][R8.64+0x12], R31 ;  /* 0x0000121f08002986 */ /* 0x000fe2000c10150c */
[----:B------:R-:W-:Y:S01]  /*30b0*/  ISETP.GT.AND P3, PT, R4, 0x8, P3 ;  /* 0x000000080400780c */ /* 0x000fe20001f64270 */
[-C--:B------:R-:W-:Y:S01]  /*30c0*/  FMUL R44, R44, R0.reuse ;  /* 0x000000002c2c7220 */ /* 0x080fe20000400000 */
[----:B------:R-:W-:Y:S01]  /*30d0*/  ISETP.GT.AND P1, PT, R3, 0x18, PT ;  /* 0x000000180300780c */ /* 0x000fe20003f24270 */
[----:B------:R-:W-:Y:S01]  /*30e0*/  @P4 STG.E.U16 desc[UR12][R6.64+0x20], R32 ;  /* 0x0000202006004986 */ /* 0x000fe2000c10150c */
[C---:B------:R-:W-:Y:S01]  /*30f0*/  ISETP.GT.AND P0, PT, R4.reuse, 0x8, P0 ;  /* 0x000000080400780c */ /* 0x040fe20000704270 */
[-C--:B------:R-:W-:Y:S01]  /*3100*/  FMUL R45, R45, R0.reuse ;  /* 0x000000002d2d7220 */ /* 0x080fe20000400000 */
[----:B------:R-:W-:Y:S01]  /*3110*/  ISETP.GT.AND P2, PT, R3, 0x19, PT ;  /* 0x000000190300780c */ /* 0x000fe20003f44270 */
[----:B------:R-:W-:Y:S01]  /*3120*/  @P5 STG.E.U16 desc[UR12][R6.64+0x22], R33 ;  /* 0x0000222106005986 */ /* 0x000fe2000c10150c */
        /* <DEDUP_REMOVED lines=12> */
[----:B------:R-:W-:Y:S01]  /*31f0*/  ISETP.GT.AND P3, PT, R3, 0x20, PT ;  /* 0x000000200300780c */ /* 0x000fe20003f64270 */
[----:B------:R-:W-:Y:S01]  /*3200*/  @P0 STG.E.U16 desc[UR12][R8.64+0x22], R35 ;  /* 0x0000222308000986 */ /* 0x000fe2000c10150c */
[C---:B------:R-:W-:Y:S01]  /*3210*/  ISETP.GT.AND P1, PT, R4.reuse, 0x8, P1 ;  /* 0x000000080400780c */ /* 0x040fe20000f24270 */
[-C--:B------:R-:W-:Y:S01]  /*3220*/  FMUL R51, R51, R0.reuse ;  /* 0x0000000033337220 */ /* 0x080fe20000400000 */
[----:B------:R-:W-:Y:S01]  /*3230*/  ISETP.GT.AND P0, PT, R3, 0x21, PT ;  /* 0x000000210300780c */ /* 0x000fe20003f04270 */
[----:B------:R-:W-:Y:S01]  /*3240*/  @P4 STG.E.U16 desc[UR12][R6.64+0x30], R36 ;  /* 0x0000302406004986 */ /* 0x000fe2000c10150c */
[----:B------:R-:W-:Y:S01]  /*3250*/  ISETP.GT.AND P2, PT, R4, 0x8, P2 ;  /* 0x000000080400780c */ /* 0x000fe20001744270 */
[-C--:B------:R-:W-:Y:S01]  /*3260*/  FMUL R52, R52, R0.reuse ;  /* 0x0000000034347220 */ /* 0x080fe20000400000 */
[C---:B------:R-:W-:Y:S01]  /*3270*/  ISETP.GT.AND P4, PT, R4.reuse, RZ, P3 ;  /* 0x000000ff0400720c */ /* 0x040fe20001f84270 */
[----:B------:R-:W-:Y:S01]  /*3280*/  @P5 STG.E.U16 desc[UR12][R6.64+0x32], R37 ;  /* 0x0000322506005986 */ /* 0x000fe2000c10150c */
        /* <DEDUP_REMOVED lines=8> */
[----:B------:R-:W-:-:S02]  /*3310*/  F2FP.BF16.F32.PACK_AB R41, RZ, R41 ;  /* 0x00000029ff29723e */ /* 0x000fc400000010ff */
[C---:B------:R-:W-:Y:S01]  /*3320*/  ISETP.GT.AND P3, PT, R4.reuse, 0x8, P3 ;  /* 0x000000080400780c */ /* 0x040fe20001f64270 */
[----:B------:R-:W-:Y:S01]  /*3330*/  @P2 STG.E.U16 desc[UR12][R8.64+0x32], R39 ;  /* 0x0000322708002986 */ /* 0x000fe2000c10150c */
[----:B------:R-:W-:Y:S02]  /*3340*/  ISETP.GT.AND P0, PT, R4, 0x8, P0 ;  /* 0x000000080400780c */ /* 0x000fe40000704270 */
[----:B------:R-:W-:Y:S01]  /*3350*/  F2FP.BF16.F32.PACK_AB R42, RZ, R42 ;  /* 0x0000002aff2a723e */ /* 0x000fe200000010ff */
[----:B------:R-:W-:Y:S01]  /*3360*/  @P4 STG.E.U16 desc[UR12][R6.64+0x40], R40 ;  /* 0x0000402806004986 */ /* 0x000fe2000c10150c */
[C---:B------:R-:W-:Y:S02]  /*3370*/  ISETP.GT.AND P4, PT, R3.reuse, 0x28, PT ;  /* 0x000000280300780c */ /* 0x040fe40003f84270 */
[----:B------:R-:W-:Y:S01]  /*3380*/  F2FP.BF16.F32.PACK_AB R43, RZ, R43 ;  /* 0x0000002bff2b723e */ /* 0x000fe200000010ff */
[----:B------:R-:W-:Y:S01]  /*3390*/  @P5 STG.E.U16 desc[UR12][R6.64+0x42], R41 ;  /* 0x0000422906005986 */ /* 0x000fe2000c10150c */
[----:B------:R-:W-:-:S02]  /*33a0*/  ISETP.GT.AND P5, PT, R3, 0x29, PT ;  /* 0x000000290300780c */ /* 0x000fc40003fa4270 */
[C---:B------:R-:W-:Y:S01]  /*33b0*/  ISETP.GT.AND P1, PT, R4.reuse, RZ, P4 ;  /* 0x000000ff0400720c */ /* 0x040fe20002724270 */
[----:B------:R-:W-:Y:S01]  /*33c0*/  @P3 STG.E.U16 desc[UR12][R8.64+0x40], R42 ;  /* 0x0000402a08003986 */ /* 0x000fe2000c10150c */
[----:B------:R-:W-:Y:S02]  /*33d0*/  ISETP.GT.AND P6, PT, R4, RZ, P5 ;  /* 0x000000ff0400720c */ /* 0x000fe40002fc4270 */
[----:B------:R-:W-:Y:S01]  /*33e0*/  F2FP.BF16.F32.PACK_AB R44, RZ, R44 ;  /* 0x0000002cff2c723e */ /* 0x000fe200000010ff */
[----:B------:R-:W-:Y:S01]  /*33f0*/  @P0 STG.E.U16 desc[UR12][R8.64+0x42], R43 ;  /* 0x0000422b08000986 */ /* 0x000fe2000c10150c */
[C---:B------:R-:W-:Y:S02]  /*3400*/  ISETP.GT.AND P3, PT, R3.reuse, 0x30, PT ;  /* 0x000000300300780c */ /* 0x040fe40003f64270 */
[C---:B------:R-:W-:Y:S02]  /*3410*/  ISETP.GT.AND P2, PT, R3.reuse, 0x31, PT ;  /* 0x000000310300780c */ /* 0x040fe40003f44270 */
[----:B------:R-:W-:-:S02]  /*3420*/  ISETP.GT.AND P0, PT, R3, 0x39, PT ;  /* 0x000000390300780c */ /* 0x000fc40003f04270 */
[C---:B------:R-:W-:Y:S01]  /*3430*/  ISETP.GT.AND P4, PT, R4.reuse, 0x8, P4 ;  /* 0x000000080400780c */ /* 0x040fe20002784270 */
[----:B------:R-:W-:Y:S01]  /*3440*/  @P1 STG.E.U16 desc[UR12][R6.64+0x50], R44 ;  /* 0x0000502c06001986 */ /* 0x000fe2000c10150c */
[----:B------:R-:W-:Y:S01]  /*3450*/  ISETP.GT.AND P1, PT, R3, 0x38, PT ;  /* 0x000000380300780c */ /* 0x000fe20003f24270 */
[----:B------:R-:W-:Y:S01]  /*3460*/  @P6 IMAD.MOV.U32 R2, RZ, RZ, R6 ;  /* 0x000000ffff026224 */ /* 0x000fe200078e0006 */
[----:B------:R-:W-:Y:S01]  /*3470*/  F2FP.BF16.F32.PACK_AB R45, RZ, R45 ;  /* 0x0000002dff2d723e */ /* 0x000fe200000010ff */
[----:B------:R-:W-:Y:S01]  /*3480*/  @P6 IMAD.MOV.U32 R3, RZ, RZ, R7 ;  /* 0x000000ffff036224 */ /* 0x000fe200078e0007 */
[----:B------:R-:W-:Y:S02]  /*3490*/  F2FP.BF16.F32.PACK_AB R46, RZ, R46 ;  /* 0x0000002eff2e723e */ /* 0x000fe400000010ff */
[----:B------:R-:W-:Y:S02]  /*34a0*/  F2FP.BF16.F32.PACK_AB R47, RZ, R47 ;  /* 0x0000002fff2f723e */ /* 0x000fe400000010ff */
[----:B------:R0:W-:Y:S01]  /*34b0*/  @P6 STG.E.U16 desc[UR12][R2.64+0x52], R45 ;  /* 0x0000522d02006986 */ /* 0x0001e2000c10150c */
[----:B------:R-:W-:-:S02]  /*34c0*/  ISETP.GT.AND P6, PT, R4, 0x8, P5 ;  /* 0x000000080400780c */ /* 0x000fc40002fc4270 */
[C---:B------:R-:W-:Y:S02]  /*34d0*/  ISETP.GT.AND P5, PT, R4.reuse, RZ, P3 ;  /* 0x000000ff0400720c */ /* 0x040fe40001fa4270 */
[----:B------:R-:W-:Y:S02]  /*34e0*/  ISETP.GT.AND P3, PT, R4, 0x8, P3 ;  /* 0x000000080400780c */ /* 0x000fe40001f64270 */
[----:B------:R-:W-:Y:S02]  /*34f0*/  F2FP.BF16.F32.PACK_AB R48, RZ, R48 ;  /* 0x00000030ff30723e */ /* 0x000fe400000010ff */
[----:B------:R-:W-:Y:S02]  /*3500*/  F2FP.BF16.F32.PACK_AB R49, RZ, R49 ;  /* 0x00000031ff31723e */ /* 0x000fe400000010ff */
[----:B------:R-:W-:Y:S01]  /*3510*/  F2FP.BF16.F32.PACK_AB R50, RZ, R50 ;  /* 0x00000032ff32723e */ /* 0x000fe200000010ff */
[----:B0-----:R-:W-:Y:S01]  /*3520*/  @P4 IMAD.MOV.U32 R2, RZ, RZ, R8 ;  /* 0x000000ffff024224 */ /* 0x001fe200078e0008 */
[----:B------:R-:W-:Y:S01]  /*3530*/  F2FP.BF16.F32.PACK_AB R51, RZ, R51 ;  /* 0x00000033ff33723e */ /* 0x000fe200000010ff */
[----:B------:R-:W-:Y:S01]  /*3540*/  @P4 IMAD.MOV.U32 R3, RZ, RZ, R9 ;  /* 0x000000ffff034224 */ /* 0x000fe200078e0009 */
[----:B------:R-:W-:-:S02]  /*3550*/  F2FP.BF16.F32.PACK_AB R52, RZ, R52 ;  /* 0x00000034ff34723e */ /* 0x000fc400000010ff */
[----:B------:R-:W-:Y:S02]  /*3560*/  F2FP.BF16.F32.PACK_AB R53, RZ, R53 ;  /* 0x00000035ff35723e */ /* 0x000fe400000010ff */
[----:B------:R0:W-:Y:S01]  /*3570*/  @P4 STG.E.U16 desc[UR12][R2.64+0x50], R46 ;  /* 0x0000502e02004986 */ /* 0x0001e2000c10150c */
[C---:B------:R-:W-:Y:S02]  /*3580*/  ISETP.GT.AND P4, PT, R4.reuse, RZ, P2 ;  /* 0x000000ff0400720c */ /* 0x040fe40001784270 */
[----:B------:R-:W-:Y:S02]  /*3590*/  ISETP.GT.AND P2, PT, R4, 0x8, P2 ;  /* 0x000000080400780c */ /* 0x000fe40001744270 */
[----:B------:R-:W-:Y:S01]  /*35a0*/  F2FP.BF16.F32.PACK_AB R54, RZ, R54 ;  /* 0x00000036ff36723e */ /* 0x000fe200000010ff */
[----:B0-----:R-:W-:Y:S02]  /*35b0*/  @P6 IMAD.MOV.U32 R2, RZ, RZ, R8 ;  /* 0x000000ffff026224 */ /* 0x001fe400078e0008 */
[----:B------:R-:W-:-:S05]  /*35c0*/  @P6 IMAD.MOV.U32 R3, RZ, RZ, R9 ;  /* 0x000000ffff036224 */ /* 0x000fca00078e0009 */
[----:B------:R0:W-:Y:S01]  /*35d0*/  @P6 STG.E.U16 desc[UR12][R2.64+0x52], R47 ;  /* 0x0000522f02006986 */ /* 0x0001e2000c10150c */
[C---:B------:R-:W-:Y:S02]  /*35e0*/  ISETP.GT.AND P6, PT, R4.reuse, RZ, P0 ;  /* 0x000000ff0400720c */ /* 0x040fe400007c4270 */
[----:B------:R-:W-:Y:S01]  /*35f0*/  ISETP.GT.AND P0, PT, R4, 0x8, P0 ;  /* 0x000000080400780c */ /* 0x000fe20000704270 */
[----:B0-----:R-:W-:Y:S02]  /*3600*/  @P5 IMAD.MOV.U32 R2, RZ, RZ, R6 ;  /* 0x000000ffff025224 */ /* 0x001fe400078e0006 */
[----:B------:R-:W-:-:S05]  /*3610*/  @P5 IMAD.MOV.U32 R3, RZ, RZ, R7 ;  /* 0x000000ffff035224 */ /* 0x000fca00078e0007 */
[----:B------:R0:W-:Y:S01]  /*3620*/  @P5 STG.E.U16 desc[UR12][R2.64+0x60], R48 ;  /* 0x0000603002005986 */ /* 0x0001e2000c10150c */
[C---:B------:R-:W-:Y:S02]  /*3630*/  ISETP.GT.AND P5, PT, R4.reuse, RZ, P1 ;  /* 0x000000ff0400720c */ /* 0x040fe40000fa4270 */
[----:B------:R-:W-:Y:S01]  /*3640*/  ISETP.GT.AND P1, PT, R4, 0x8, P1 ;  /* 0x000000080400780c */ /* 0x000fe20000f24270 */
[----:B0-----:R-:W-:Y:S02]  /*3650*/  @P4 IMAD.MOV.U32 R2, RZ, RZ, R6 ;  /* 0x000000ffff024224 */ /* 0x001fe400078e0006 */
[----:B------:R-:W-:-:S05]  /*3660*/  @P4 IMAD.MOV.U32 R3, RZ, RZ, R7 ;  /* 0x000000ffff034224 */ /* 0x000fca00078e0007 */
[----:B------:R0:W-:Y:S02]  /*3670*/  @P4 STG.E.U16 desc[UR12][R2.64+0x62], R49 ;  /* 0x0000623102004986 */ /* 0x0001e4000c10150c */
        /* <DEDUP_REMOVED lines=8> */
[----:B------:R0:W-:Y:S04]  /*3700*/  @P5 STG.E.U16 desc[UR12][R2.64+0x70], R52 ;  /* 0x0000703402005986 */ /* 0x0001e8000c10150c */
[----:B------:R1:W-:Y:S01]  /*3710*/  @P6 STG.E.U16 desc[UR12][R6.64+0x72], R53 ;  /* 0x0000723506006986 */ /* 0x0003e2000c10150c */
[----:B0-----:R-:W-:Y:S02]  /*3720*/  @P1 IMAD.MOV.U32 R2, RZ, RZ, R8 ;  /* 0x000000ffff021224 */ /* 0x001fe400078e0008 */
[----:B------:R-:W-:-:S05]  /*3730*/  @P1 IMAD.MOV.U32 R3, RZ, RZ, R9 ;  /* 0x000000ffff031224 */ /* 0x000fca00078e0009 */
[----:B------:R1:W-:Y:S01]  /*3740*/  @P1 STG.E.U16 desc[UR12][R2.64+0x70], R54 ;  /* 0x0000703602001986 */ /* 0x0003e2000c10150c */
[----:B------:R-:W-:Y:S05]  /*3750*/  @!P0 EXIT ;  /* 0x000000000000894d */ /* 0x000fea0003800000 */
[----:B------:R-:W-:-:S05]  /*3760*/  F2FP.BF16.F32.PACK_AB R0, RZ, R0 ;  /* 0x00000000ff00723e */ /* 0x000fca00000010ff */
[----:B------:R-:W-:Y:S01]  /*3770*/  STG.E.U16 desc[UR12][R8.64+0x72], R0 ;  /* 0x0000720008007986 */ /* 0x000fe2000c10150c */
[----:B------:R-:W-:Y:S05]  /*3780*/  EXIT ;  /* 0x000000000000794d */ /* 0x000fea0003800000 */
.L_x_10:
[----:B------:R-:W-:-:S13]  /*3790*/  ISETP.NE.AND P0, PT, R6, RZ, PT ;  /* 0x000000ff0600720c */ /* 0x000fda0003f05270 */
[----:B------:R-:W-:Y:S05]  /*37a0*/  @P0 EXIT ;  /* 0x000000000000094d */ /* 0x000fea0003800000 */
[----:B------:R-:W-:Y:S01]  /*37b0*/  ELECT P0, URZ, PT ;  /* 0x00000000003f782f */ /* 0x000fe20003800000 */
[----:B------:R-:W-:-:S12]  /*37c0*/  BSSY B0, `(.L_x_83) ;  /* 0x0000083000007945 */ /* 0x000fd80003800000 */
[----:B------:R-:W-:Y:S05]  /*37d0*/  @!P0 BRA `(.L_x_84) ;  /* 0x0000000800048947 */ /* 0x000fea0003800000 */
[----:B------:R-:W-:Y:S02]  /*37e0*/  ISETP.GE.AND P0, PT, R4, 0x1, PT ;  /* 0x000000010400780c */ /* 0x000fe40003f06270 */
[----:B------:R-:W-:-:S04]  /*37f0*/  SHF.R.S32.HI R5, RZ, 0x1f, R8 ;  /* 0x0000001fff057819 */ /* 0x000fc80000011408 */
[----:B------:R-:W-:-:S07]  /*3800*/  LEA.HI R5, R5, R8, RZ, 0x7 ;  /* 0x0000000805057211 */ /* 0x000fce00078f38ff */
[----:B------:R-:W-:Y:S05]  /*3810*/  @!P0 BRA `(.L_x_84) ;  /* 0x0000000400f48947 */ /* 0x000fea0003800000 */
[----:B-1---5:R-:W0:Y:S01]  /*3820*/  S2R R0, SR_CTAID.X ;  /* 0x0000000000007919 */ /* 0x022e220000002500 */
[----:B------:R-:W-:Y:S01]  /*3830*/  LOP3.LUT R5, R5, 0xffffff80, RZ, 0xc0, !PT ;  /* 0xffffff8005057812 */ /* 0x000fe200078ec0ff */
[----:B------:R-:W-:Y:S01]  /*3840*/  ULDC UR4, c[0x0][0x384] ;  /* 0x0000e10000047ab9 */ /* 0x000fe20000000800 */
[C---:B------:R-:W-:Y:S01]  /*3850*/  LOP3.LUT P0, RZ, R8.reuse, 0x1f, RZ, 0xc0, !PT ;  /* 0x0000001f08ff7812 */ /* 0x040fe2000780c0ff */
[----:B------:R-:W1:Y:S01]  /*3860*/  S2R R10, SR_CTAID.Y ;  /* 0x00000000000a7919 */ /* 0x000e620000002600 */
[----:B------:R-:W-:Y:S01]  /*3870*/  ULDC UR5, c[0x0][0x388] ;  /* 0x0000e20000057ab9 */ /* 0x000fe20000000800 */
[----:B------:R-:W-:Y:S01]  /*3880*/  IMAD.IADD R5, R8, 0x1, -R5 ;  /* 0x0000000108057824 */ /* 0x000fe200078e0a05 */
[----:B------:R-:W-:Y:S01]  /*3890*/  LOP3.LUT R18, R3, 0x2, RZ, 0xfc, !PT ;  /* 0x0000000203127812 */ /* 0x000fe200078efcff */
[----:B------:R-:W-:Y:S01]  /*38a0*/  VIADD R22, R4, 0x1 ;  /* 0x0000000104167836 */ /* 0x000fe20000000000 */
[----:B------:R-:W-:Y:S01]  /*38b0*/  CS2R R6, SRZ ;  /* 0x0000000000067805 */ /* 0x000fe2000001ff00 */
[----:B---3--:R-:W-:Y:S01]  /*38c0*/  IMAD.MOV.U32 R2, RZ, RZ, RZ ;  /* 0x000000ffff027224 */ /* 0x008fe200078e00ff */
[----:B------:R-:W-:-:S02]  /*38d0*/  ISETP.NE.AND P1, PT, R5, RZ, PT ;  /* 0x000000ff0500720c */ /* 0x000fc40003f25270 */
[----:B------:R-:W-:Y:S02]  /*38e0*/  CS2R R8, SRZ ;  /* 0x0000000000087805 */ /* 0x000fe4000001ff00 */
[----:B------:R-:W-:Y:S01]  /*38f0*/  ISETP.NE.OR P0, PT, R5, RZ, !P0 ;  /* 0x000000ff0500720c */ /* 0x000fe20004705670 */
[----:B------:R-:W-:Y:S02]  /*3900*/  IMAD.MOV.U32 R5, RZ, RZ, 0x1 ;  /* 0x00000001ff057424 */ /* 0x000fe400078e00ff */
[----:B0-----:R-:W-:-:S04]  /*3910*/  IMAD.SHL.U32 R19, R0, 0x40, RZ ;  /* 0x0000004000137824 */ /* 0x001fc800078e00ff */
[----:B------:R-:W-:-:S04]  /*3920*/  IMAD.HI.U32 R0, R19, UR4, RZ ;  /* 0x0000000413007c27 */ /* 0x000fc8000f8e00ff */
[----:B-1----:R-:W-:Y:S01]  /*3930*/  IMAD.SHL.U32 R16, R10, 0x40, RZ ;  /* 0x000000400a107824 */ /* 0x002fe200078e00ff */
[----:B------:R-:W-:-:S07]  /*3940*/  SHF.R.U32.HI R0, RZ, UR5, R0 ;  /* 0x00000005ff007c19 */ /* 0x000fce0008011600 */
.L_x_88:
[----:B------:R-:W0:Y:S01]  /*3950*/  S2R R11, SR_CgaCtaId ;  /* 0x00000000000b7919 */ /* 0x000e220000008800 */
[----:B------:R-:W-:-:S04]  /*3960*/  MOV R10, 0x400 ;  /* 0x00000400000a7802 */ /* 0x000fc80000000f00 */
[----:B0-----:R-:W-:Y:S02]  /*3970*/  LEA R21, R11, R10, 0x18 ;  /* 0x0000000a0b157211 */ /* 0x001fe400078ec0ff */
[----:B------:R-:W-:-:S03]  /*3980*/  SHF.L.U32 R10, R5, 0x1f, RZ ;  /* 0x0000001f050a7819 */ /* 0x000fc600000006ff */
[----:B------:R-:W-:-:S07]  /*3990*/  IMAD R17, R2, 0x8, R21 ;  /* 0x0000000802117824 */ /* 0x000fce00078e0215 */
.L_x_85:
[----:B0-----:R0:W1:Y:S02]  /*39a0*/  SYNCS.PHASECHK.TRANS64.TRYWAIT P2, [R17+URZ+0x38070], R10 ;  /* 0x0380700a110075a7 */ /* 0x001064000804017f */
[----:B-1----:R-:W-:Y:S05]  /*39b0*/  @!P2 NANOSLEEP.SYNCS 0x989680 ;  /* 0x009896800000a95d */ /* 0x002fea0003900000 */
[----:B------:R-:W1:Y:S02]  /*39c0*/  @!P2 SYNCS.PHASECHK.TRANS64 P2, [R17+URZ+0x38070], R10 ;  /* 0x0380700a1100a5a7 */ /* 0x000e64000804007f */
[----:B-1----:R-:W-:Y:S05]  /*39d0*/  @!P2 BRA `(.L_x_85) ;  /* 0xfffffffc00f0a947 */ /* 0x002fea000383ffff */
[----:B0-----:R-:W0:Y:S02]  /*39e0*/  @!P1 LDC R10, c[0x0][0x580] ;  /* 0x00016000ff0a9b82 */ /* 0x001e240000000800 */
[----:B0-----:R0:W-:Y:S02]  /*39f0*/  @!P1 SYNCS.ARRIVE.TRANS64 RZ, [R17+URZ+0x38000], R10 ;  /* 0x0380000a11ff99a7 */ /* 0x0011e4000800003f */
[----:B0-----:R-:W-:-:S04]  /*3a00*/  PRMT R10, R18, 0x9910, RZ ;  /* 0x00009910120a7816 */ /* 0x001fc800000000ff */
[----:B------:R-:W-:-:S13]  /*3a10*/  ISETP.NE.AND P2, PT, R10, 0x2, PT ;  /* 0x000000020a00780c */ /* 0x000fda0003f45270 */
[----:B------:R-:W-:Y:S05]  /*3a20*/  @P2 BRA `(.L_x_86) ;  /* 0x0000000000042947 */ /* 0x000fea0003800000 */
[----:B------:R-:W-:Y:S01]  /*3a30*/  BPT.TRAP 0x1 ;  /* 0x000000040000795c */ /* 0x000fe20000300000 */
.L_x_86:
[----:B------:R-:W-:Y:S05]  /*3a40*/  @P0 BRA `(.L_x_87) ;  /* 0x0000000000040947 */ /* 0x000fea0003800000 */
[----:B------:R-:W-:Y:S01]  /*3a50*/  BPT.TRAP 0x1 ;  /* 0x000000040000795c */ /* 0x000fe20000300000 */
.L_x_87:
[----:B------:R-:W0:Y:S01]  /*3a60*/  LDC R12, c[0x0][0x380] ;  /* 0x0000e000ff0c7b82 */ /* 0x000e220000000800 */
[----:B------:R-:W-:Y:S01]  /*3a70*/  R2UR UR4, R0 ;  /* 0x00000000000472ca */ /* 0x000fe200000e0000 */
[----:B------:R-:W-:Y:S01]  /*3a80*/  ULDC UR14, c[0x0][0x38c] ;  /* 0x0000e300000e7ab9 */ /* 0x000fe20000000800 */
[----:B------:R-:W-:Y:S01]  /*3a90*/  R2UR UR13, R19 ;  /* 0x00000000130d72ca */ /* 0x000fe200000e0000 */
[----:B------:R-:W-:Y:S01]  /*3aa0*/  UISETP.NE.AND UP0, UPT, UR14, 0x1, UPT ;  /* 0x000000010e00788c */ /* 0x000fe2000bf05270 */
[----:B------:R-:W-:Y:S01]  /*3ab0*/  R2UR UR10, R21 ;  /* 0x00000000150a72ca */ /* 0x000fe200000e0000 */
[----:B------:R-:W-:Y:S01]  /*3ac0*/  ULDC UR23, c[0x0][0x398] ;  /* 0x0000e60000177ab9 */ /* 0x000fe20000000800 */
[----:B------:R-:W-:Y:S01]  /*3ad0*/  R2UR UR16, R2 ;  /* 0x00000000021072ca */ /* 0x000fe200000e0000 */
[----:B------:R-:W1:Y:S01]  /*3ae0*/  LDC.64 R10, c[0x0][0x3f8] ;  /* 0x0000fe00ff0a7b82 */ /* 0x000e620000000a00 */
[----:B------:R-:W-:Y:S01]  /*3af0*/  R2UR UR18, R8 ;  /* 0x00000000081272ca */ /* 0x000fe200000e0000 */
[----:B------:R-:W-:Y:S01]  /*3b00*/  ULDC UR12, c[0x0][0x3ec] ;  /* 0x0000fb00000c7ab9 */ /* 0x000fe20000000800 */
[----:B------:R-:W-:Y:S01]  /*3b10*/  R2UR UR17, R17 ;  /* 0x00000000111172ca */ /* 0x000fe200000e0000 */
[----:B------:R-:W-:Y:S01]  /*3b20*/  VIADD R22, R22, 0xffffffff ;  /* 0xffffffff16167836 */ /* 0x000fe20000000000 */
[----:B------:R-:W-:Y:S01]  /*3b30*/  ULDC.64 UR26, c[0x0][0x198] ;  /* 0x00006600001a7ab9 */ /* 0x000fe20000000a00 */
[----:B------:R-:W-:Y:S01]  /*3b40*/  ULDC.64 UR20, c[0x0][0x3f0] ;  /* 0x0000fc0000147ab9 */ /* 0x000fe20000000a00 */
[----:B------:R-:W-:Y:S01]  /*3b50*/  @UP0 ULDC.64 UR8, c[0x0][0x390] ;  /* 0x0000e40000080ab9 */ /* 0x000fe20000000a00 */
[----:B------:R-:W1:Y:S01]  /*3b60*/  LDC.64 R14, c[0x0][0x3d0] ;  /* 0x0000f400ff0e7b82 */ /* 0x000e620000000a00 */
[----:B------:R-:W-:Y:S01]  /*3b70*/  ISETP.GT.AND P6, PT, R22, 0x1, PT ;  /* 0x000000011600780c */ /* 0x000fe20003fc4270 */
[----:B------:R-:W-:Y:S01]  /*3b80*/  VIADD R2, R2, 0x1 ;  /* 0x0000000102027836 */ /* 0x000fe20000000000 */
[----:B------:R-:W-:Y:S01]  /*3b90*/  UMOV UR24, 0x0 ;  /* 0x0000000000187882 */ /* 0x000fe20000000000 */
[----:B------:R-:W-:-:S02]  /*3ba0*/  ULEA UR16, UR16, UR10, 0xd ;  /* 0x0000000a10107291 */ /* 0x000fc4000f8e683f */
[----:B------:R-:W-:Y:S01]  /*3bb0*/  USHF.L.U32 UR18, UR18, 0x6, URZ ;  /* 0x0000000612127899 */ /* 0x000fe2000800063f */
[----:B------:R-:W-:Y:S01]  /*3bc0*/  ISETP.NE.AND P5, PT, R2, 0xe, PT ;  /* 0x0000000e0200780c */ /* 0x000fe20003fa5270 */
[----:B------:R-:W2:Y:S01]  /*3bd0*/  LDC.64 R20, c[0x0][0x3e0] ;  /* 0x0000f800ff147b82 */ /* 0x000ea20000000a00 */
[----:B0-----:R-:W-:Y:S01]  /*3be0*/  ISETP.NE.AND P2, PT, R12, 0x1, PT ;  /* 0x000000010c00780c */ /* 0x001fe20003f45270 */
[----:B------:R-:W-:Y:S01]  /*3bf0*/  UIADD3 UR17, UR17, 0x38000, URZ ;  /* 0x0003800011117890 */ /* 0x000fe2000fffe03f */
[----:B------:R-:W-:Y:S01]  /*3c00*/  SEL R2, R2, RZ, P5 ;  /* 0x000000ff02027207 */ /* 0x000fe20002800000 */
[----:B------:R-:W-:-:S10]  /*3c10*/  UMOV UR25, 0x10000000 ;  /* 0x1000000000197882 */ /* 0x000fd40000000000 */
[----:B------:R-:W-:Y:S01]  /*3c20*/  @P2 IMAD.U32 R13, RZ, RZ, UR4 ;  /* 0x00000004ff0d2e24 */ /* 0x000fe2000f8e00ff */
[----:B------:R-:W-:Y:S01]  /*3c30*/  ULDC.64 UR4, c[0x0][0x3c8] ;  /* 0x0000f20000047ab9 */ /* 0x000fe20000000a00 */
[----:B-1----:R-:W-:Y:S02]  /*3c40*/  IMAD R11, R7, R14, R11 ;  /* 0x0000000e070b7224 */ /* 0x002fe400078e020b */
[----:B------:R-:W-:Y:S01]  /*3c50*/  IMAD R10, R9, UR5, R10 ;  /* 0x00000005090a7c24 */ /* 0x000fe2000f8e020a */
[----:B------:R-:W-:Y:S02]  /*3c60*/  @P2 R2UR UR13, R13 ;  /* 0x000000000d0d22ca */ /* 0x000fe400000e0000 */
[----:B------:R-:W0:Y:S01]  /*3c70*/  LDC R13, c[0x0][0x400] ;  /* 0x00010000ff0d7b82 */ /* 0x000e220000000800 */
[----:B------:R-:W-:Y:S02]  /*3c80*/  IMAD.U32 R11, R11, 0x20, R10 ;  /* 0x000000200b0b7824 */ /* 0x000fe400078e000a */
[----:B------:R-:W-:-:S05]  /*3c90*/  VIADD R10, R8, 0x1 ;  /* 0x00000001080a7836 */ /* 0x000fca0000000000 */
[----:B------:R-:W-:-:S03]  /*3ca0*/  ISETP.NE.AND P2, PT, R10, UR15, PT ;  /* 0x0000000f0a007c0c */ /* 0x000fc6000bf45270 */
[----:B------:R-:W-:Y:S02]  /*3cb0*/  UIMAD.WIDE.U32 UR6, UR13, UR8, URZ ;  /* 0x000000080d0672a5 */ /* 0x000fe4000f8e003f */
[----:B------:R-:W-:Y:S01]  /*3cc0*/  UMOV UR5, UR13 ;  /* 0x0000000d00057c82 */ /* 0x000fe20008000000 */
[----:B------:R-:W-:Y:S02]  /*3cd0*/  UIADD3 UR6, UP1, UR26, 0xf0, URZ ;  /* 0x000000f01a067890 */ /* 0x000fe4000ff3e03f */
[----:B------:R-:W-:Y:S02]  /*3ce0*/  @UP0 USHF.R.U32.HI UR5, URZ, UR9, UR7 ;  /* 0x000000093f050299 */ /* 0x000fe40008011607 */
[----:B------:R-:W-:Y:S02]  /*3cf0*/  UIADD3 UR7, -UR13, URZ, URZ ;  /* 0x0000003f0d077290 */ /* 0x000fe4000fffe13f */
[----:B------:R-:W-:Y:S01]  /*3d00*/  UISETP.NE.AND UP0, UPT, UR23, 0x1, UPT ;  /* 0x000000011700788c */ /* 0x000fe2000bf05270 */
[----:B------:R-:W-:-:S02]  /*3d10*/  ULDC.64 UR8, c[0x0][0x3c0] ;  /* 0x0000f00000087ab9 */ /* 0x000fc40000000a00 */
[----:B------:R-:W-:Y:S01]  /*3d20*/  UMOV UR22, UR5 ;  /* 0x0000000500167c82 */ /* 0x000fe20008000000 */
[----:B0-----:R-:W-:Y:S01]  /*3d30*/  IMAD R8, R6, R15, R13 ;  /* 0x0000000f06087224 */ /* 0x001fe200078e020d */
[----:B------:R-:W-:Y:S01]  /*3d40*/  UIADD3 UR26, UP2, UR26, 0x270, URZ ;  /* 0x000002701a1a7890 */ /* 0x000fe2000ff5e03f */
[----:B------:R-:W-:Y:S02]  /*3d50*/  VIADD R13, R9, 0x1 ;  /* 0x00000001090d7836 */ /* 0x000fe40000000000 */
[----:B------:R-:W-:Y:S01]  /*3d60*/  IMAD R12, R12, UR7, R19 ;  /* 0x000000070c0c7c24 */ /* 0x000fe2000f8e0213 */
[----:B------:R-:W-:Y:S01]  /*3d70*/  UIADD3 UR7, -UR5, URZ, URZ ;  /* 0x0000003f05077290 */ /* 0x000fe2000fffe13f */
[----:B------:R-:W-:Y:S01]  /*3d80*/  @P2 IMAD.MOV R13, RZ, RZ, R9 ;  /* 0x000000ffff0d2224 */ /* 0x000fe200078e0209 */
[----:B------:R-:W-:Y:S01]  /*3d90*/  @UP0 ULDC UR10, c[0x0][0x39c] ;  /* 0x0000e700000a0ab9 */ /* 0x000fe20000000800 */
[----:B------:R-:W-:Y:S01]  /*3da0*/  IMAD.U32 R8, R8, 0x400, R11 ;  /* 0x0000040008087824 */ /* 0x000fe200078e000b */
[----:B------:R-:W-:Y:S01]  /*3db0*/  R2UR UR19, R12 ;  /* 0x000000000c1372ca */ /* 0x000fe200000e0000 */
[----:B------:R-:W-:Y:S01]  /*3dc0*/  UIMAD.WIDE.U32 UR10, UR5, UR10, URZ ;  /* 0x0000000a050a72a5 */ /* 0x000fe2000f8e003f */
[----:B--2---:R-:W-:Y:S01]  /*3dd0*/  ISETP.NE.AND P3, PT, R13, R20, PT ;  /* 0x000000140d00720c */ /* 0x004fe20003f65270 */
[----:B------:R-:W-:Y:S01]  /*3de0*/  @UP0 ULDC UR29, c[0x0][0x3a0] ;  /* 0x0000e800001d0ab9 */ /* 0x000fe20000000800 */
[----:B------:R-:W-:Y:S01]  /*3df0*/  R2UR UR28, R8 ;  /* 0x00000000081c72ca */ /* 0x000fe200000e0000 */
[----:B------:R-:W-:Y:S01]  /*3e00*/  @UP0 USHF.R.U32.HI UR22, URZ, UR29, UR11 ;  /* 0x0000001d3f160299 */ /* 0x000fe2000801160b */
[C---:B------:R-:W-:Y:S01]  /*3e10*/  VIADD R12, R7.reuse, 0x1 ;  /* 0x00000001070c7836 */ /* 0x040fe20000000000 */
[----:B------:R-:W-:Y:S01]  /*3e20*/  UIMAD UR7, UR14, UR7, UR13 ;  /* 0x000000070e0772a4 */ /* 0x000fe2000f8e020d */
[----:B------:R-:W-:Y:S01]  /*3e30*/  R2UR UR13, R7 ;  /* 0x00000000070d72ca */ /* 0x000fe200000e0000 */
[----:B------:R-:W-:Y:S01]  /*3e40*/  UMOV UR11, UR18 ;  /* 0x00000012000b7c82 */ /* 0x000fe20008000000 */
[----:B------:R-:W-:Y:S01]  /*3e50*/  R2UR UR10, R16 ;  /* 0x00000000100a72ca */ /* 0x000fe200000e0000 */
[----:B------:R-:W-:Y:S01]  /*3e60*/  UIMAD UR20, UR7, UR9, UR20 ;  /* 0x00000009071472a4 */ /* 0x000fe2000f8e0214 */
[C---:B------:R-:W-:Y:S01]  /*3e70*/  R2UR UR14, R6.reuse ;  /* 0x00000000060e72ca */ /* 0x040fe200000e0000 */
[----:B------:R-:W-:Y:S01]  /*3e80*/  UIMAD UR19, UR19, UR8, UR12 ;  /* 0x00000008131372a4 */ /* 0x000fe2000f8e020c */
[----:B------:R-:W-:Y:S01]  /*3e90*/  R2UR UR12, R9 ;  /* 0x00000000090c72ca */ /* 0x000fe200000e0000 */
[----:B------:R-:W-:Y:S01]  /*3ea0*/  UIADD3 UR8, -UR22, URZ, URZ ;  /* 0x0000003f16087290 */ /* 0x000fe2000fffe13f */
[----:B------:R-:W-:Y:S01]  /*3eb0*/  @P3 IMAD.MOV R12, RZ, RZ, R7 ;  /* 0x000000ffff0c3224 */ /* 0x000fe200078e0207 */
[----:B------:R-:W-:Y:S01]  /*3ec0*/  UIADD3.X UR7, URZ, UR27, URZ, UP1, !UPT ;  /* 0x0000001b3f077290 */ /* 0x000fe20008ffe43f */
[----:B------:R-:W-:Y:S01]  /*3ed0*/  SEL R8, RZ, 0x1, P5 ;  /* 0x00000001ff087807 */ /* 0x000fe20002800000 */
[----:B------:R-:W-:Y:S01]  /*3ee0*/  UIMAD UR5, UR23, UR8, UR5 ;  /* 0x00000008170572a4 */ /* 0x000fe2000f8e0205 */
[----:B------:R-:W-:Y:S01]  /*3ef0*/  VIADD R11, R6, 0x1 ;  /* 0x00000001060b7836 */ /* 0x000fe20000000000 */
[----:B------:R-:W-:Y:S01]  /*3f00*/  ISETP.NE.AND P4, PT, R12, R21, PT ;  /* 0x000000150c00720c */ /* 0x000fe20003f85270 */
[----:B------:R-:W-:Y:S01]  /*3f10*/  UIADD3 UR8, UR16, 0x1c000, URZ ;  /* 0x0001c00010087890 */ /* 0x000fe2000fffe03f */
[----:B------:R-:W-:Y:S01]  /*3f20*/  LOP3.LUT R5, R5, R8, RZ, 0x3c, !PT ;  /* 0x0000000805057212 */ /* 0x000fe200078e3cff */
[----:B------:R-:W-:Y:S01]  /*3f30*/  UIMAD UR21, UR5, UR4, UR21 ;  /* 0x00000004051572a4 */ /* 0x000fe2000f8e0215 */
[----:B------:R-:W-:Y:S01]  /*3f40*/  SEL R8, R10, RZ, P2 ;  /* 0x000000ff0a087207 */ /* 0x000fe20001000000 */
[----:B------:R-:W-:Y:S01]  /*3f50*/  UPRMT UR4, UR28, 0x5410, URZ ;  /* 0x000054101c047896 */ /* 0x000fe2000800003f */
[----:B------:R-:W-:Y:S01]  /*3f60*/  SEL R9, R13, RZ, P3 ;  /* 0x000000ff0d097207 */ /* 0x000fe20001800000 */
[----:B------:R-:W-:Y:S01]  /*3f70*/  UIADD3.X UR27, URZ, UR27, URZ, UP2, !UPT ;  /* 0x0000001b3f1b7290 */ /* 0x000fe200097fe43f */
[----:B------:R-:W-:Y:S01]  /*3f80*/  SEL R7, R12, RZ, P4 ;  /* 0x000000ff0c077207 */ /* 0x000fe20002000000 */
[----:B------:R-:W-:-:S04]  /*3f90*/  UMOV UR9, UR17 ;  /* 0x0000001100097c82 */ /* 0x000fc80008000000 */
[----:B------:R-:W-:Y:S01]  /*3fa0*/  @P4 IMAD.MOV R11, RZ, RZ, R6 ;  /* 0x000000ffff0b4224 */ /* 0x000fe200078e0206 */
[----:B------:R0:W-:Y:S03]  /*3fb0*/  UTMALDG.5D.IM2COL [UR16], [UR6], UR4 ;  /* 0x00000010060073b4 */ /* 0x0001e60008060004 */
[----:B------:R-:W-:Y:S01]  /*3fc0*/  IMAD.MOV.U32 R6, RZ, RZ, R11 ;  /* 0x000000ffff067224 */ /* 0x000fe200078e000b */
[----:B------:R0:W-:Y:S02]  /*3fd0*/  UTMALDG.5D [UR8], [UR26], desc[UR24] ;  /* 0x000018081a0075b4 */ /* 0x0001e40008021000 */
[----:B0-----:R-:W-:Y:S05]  /*3fe0*/  @P6 BRA `(.L_x_88) ;  /* 0xfffffff800586947 */ /* 0x001fea000383ffff */
.L_x_84:
[----:B------:R-:W-:Y:S05]  /*3ff0*/  BSYNC B0 ;  /* 0x0000000000007941 */ /* 0x000fea0003800000 */
.L_x_83:
[----:B------:R-:W-:Y:S01]  /*4000*/  ISETP.GE.U32.AND P0, PT, R4, 0xe, PT ;  /* 0x0000000e0400780c */ /* 0x000fe20003f06070 */
[----:B------:R-:W-:-:S12]  /*4010*/  IMAD.MOV.U32 R5, RZ, RZ, 0x1 ;  /* 0x00000001ff057424 */ /* 0x000fd800078e00ff */
[----:B------:R-:W-:Y:S05]  /*4020*/  @!P0 BRA `(.L_x_89) ;  /* 0x00000000001c8947 */ /* 0x000fea0003800000 */
[----:B------:R-:W-:-:S05]  /*4030*/  SHF.R.U32.HI R6, RZ, 0x1, R4 ;  /* 0x00000001ff067819 */ /* 0x000fca0000011604 */
[----:B------:R-:W-:-:S05]  /*4040*/  IMAD.WIDE.U32 R6, R6, -0x6db6db6d, RZ ;  /* 0x9249249306067825 */ /* 0x000fca00078e00ff */
[----:B-1---5:R-:W-:-:S04]  /*4050*/  SHF.R.U32.HI R0, RZ, 0x2, R7 ;  /* 0x00000002ff007819 */ /* 0x022fc80000011607 */
[----:B------:R-:W-:-:S04]  /*4060*/  LOP3.LUT R0, R0, 0x1, RZ, 0xc0, !PT ;  /* 0x0000000100007812 */ /* 0x000fc800078ec0ff */
[----:B------:R-:W-:-:S04]  /*4070*/  ISETP.NE.U32.AND P0, PT, R0, 0x1, PT ;  /* 0x000000010000780c */ /* 0x000fc80003f05070 */
[----:B------:R-:W-:-:S04]  /*4080*/  ISETP.NE.U32.AND.EX P0, PT, RZ, RZ, PT, P0 ;  /* 0x000000ffff00720c */ /* 0x000fc80003f05100 */
[----:B------:R-:W-:-:S09]  /*4090*/  SEL R5, RZ, 0x1, !P0 ;  /* 0x00000001ff057807 */ /* 0x000fd20004000000 */
.L_x_89:
[----:B------:R-:W-:Y:S05]  /*40a0*/  WARPSYNC.ALL ;  /* 0x0000000000007948 */ /* 0x000fea0003800000 */
[----:B------:R-:W-:-:S13]  /*40b0*/  ELECT P0, URZ, PT ;  /* 0x00000000003f782f */ /* 0x000fda0003800000 */
[----:B------:R-:W-:Y:S05]  /*40c0*/  @!P0 EXIT ;  /* 0x000000000000894d */ /* 0x000fea0003800000 */
[----:B------:R-:W-:-:S04]  /*40d0*/  LOP3.LUT R3, R3, 0x2, RZ, 0xfc, !PT ;  /* 0x0000000203037812 */ /* 0x000fc800078efcff */
[----:B------:R-:W-:-:S13]  /*40e0*/  ISETP.NE.AND P0, PT, R3, 0x3, PT ;  /* 0x000000030300780c */ /* 0x000fda0003f05270 */
[----:B------:R-:W-:Y:S05]  /*40f0*/  @!P0 BRA `(.L_x_90) ;  /* 0x0000000000048947 */ /* 0x000fea0003800000 */
[----:B------:R-:W-:Y:S01]  /*4100*/  BPT.TRAP 0x1 ;  /* 0x000000040000795c */ /* 0x000fe20000300000 */
.L_x_90:
[----:B------:R-:W0:Y:S01]  /*4110*/  S2R R7, SR_CgaCtaId ;  /* 0x0000000000077919 */ /* 0x000e220000008800 */
[----:B---3-5:R-:W-:Y:S02]  /*4120*/  SHF.R.U32.HI R2, RZ, 0x1, R4 ;  /* 0x00000001ff027819 */ /* 0x028fe40000011604 */
[----:B-1----:R-:W-:-:S03]  /*4130*/  MOV R0, 0x400 ;  /* 0x0000040000007802 */ /* 0x002fc60000000f00 */
[----:B------:R-:W-:-:S05]  /*4140*/  IMAD.WIDE.U32 R2, R2, -0x6db6db6d, RZ ;  /* 0x9249249302027825 */ /* 0x000fca00078e00ff */
[----:B------:R-:W-:-:S05]  /*4150*/  SHF.R.U32.HI R3, RZ, 0x2, R3 ;  /* 0x00000002ff037819 */ /* 0x000fca0000011603 */
[----:B------:R-:W-:Y:S01]  /*4160*/  IMAD R3, R3, -0xe, R4 ;  /* 0xfffffff203037824 */ /* 0x000fe200078e0204 */
[----:B0-----:R-:W-:Y:S02]  /*4170*/  LEA R0, R7, R0, 0x18 ;  /* 0x0000000007007211 */ /* 0x001fe400078ec0ff */
[----:B------:R-:W-:-:S03]  /*4180*/  SHF.L.U32 R7, R5, 0x1f, RZ ;  /* 0x0000001f05077819 */ /* 0x000fc600000006ff */
[----:B------:R-:W-:-:S04]  /*4190*/  VIADD R0, R0, 0x38070 ;  /* 0x0003807000007836 */ /* 0x000fc80000000000 */
[----:B------:R-:W-:-:S07]  /*41a0*/  IMAD R2, R3, 0x8, R0 ;  /* 0x0000000803027824 */ /* 0x000fce00078e0200 */
.L_x_91:
[----:B0-----:R0:W1:Y:S02]  /*41b0*/  SYNCS.PHASECHK.TRANS64.TRYWAIT P0, [R2+URZ], R7 ;  /* 0x00000007020075a7 */ /* 0x001064000800017f */
[----:B-1----:R-:W-:Y:S05]  /*41c0*/  @!P0 NANOSLEEP.SYNCS 0x989680 ;  /* 0x009896800000895d */ /* 0x002fea0003900000 */
[----:B------:R-:W1:Y:S02]  /*41d0*/  @!P0 SYNCS.PHASECHK.TRANS64 P0, [R2+URZ], R7 ;  /* 0x00000007020085a7 */ /* 0x000e64000800007f */
[----:B-1----:R-:W-:Y:S05]  /*41e0*/  @!P0 BRA `(.L_x_91) ;  /* 0xfffffffc00f08947 */ /* 0x002fea000383ffff */
[----:B------:R-:W-:-:S05]  /*41f0*/  VIADD R3, R3, 0x1 ;  /* 0x0000000103037836 */ /* 0x000fca0000000000 */
[----:B------:R-:W-:-:S04]  /*4200*/  ISETP.NE.AND P0, PT, R3, 0xe, PT ;  /* 0x0000000e0300780c */ /* 0x000fc80003f05270 */
[----:B0-----:R-:W-:Y:S02]  /*4210*/  SEL R2, RZ, 0x1, P0 ;  /* 0x00000001ff027807 */ /* 0x001fe40000000000 */
[----:B------:R-:W-:Y:S02]  /*4220*/  SEL R3, R3, RZ, P0 ;  /* 0x000000ff03037207 */ /* 0x000fe40000000000 */
[----:B------:R-:W-:-:S03]  /*4230*/  LOP3.LUT R7, R5, R2, RZ, 0x3c, !PT ;  /* 0x0000000205077212 */ /* 0x000fc600078e3cff */
[----:B------:R-:W-:Y:S01]  /*4240*/  IMAD R2, R3, 0x8, R0 ;  /* 0x0000000803027824 */ /* 0x000fe200078e0200 */
[----:B------:R-:W-:-:S07]  /*4250*/  SHF.L.U32 R5, R7, 0x1f, RZ ;  /* 0x0000001f07057819 */ /* 0x000fce00000006ff */
.L_x_92:
        /* <DEDUP_REMOVED lines=11> */
.L_x_93:
        /* <DEDUP_REMOVED lines=11> */
.L_x_94:
        /* <DEDUP_REMOVED lines=11> */
.L_x_95:
        /* <DEDUP_REMOVED lines=11> */
.L_x_96:
        /* <DEDUP_REMOVED lines=11> */
.L_x_97:
        /* <DEDUP_REMOVED lines=11> */
.L_x_98:
        /* <DEDUP_REMOVED lines=11> */
.L_x_99:
        /* <DEDUP_REMOVED lines=11> */
.L_x_100:
        /* <DEDUP_REMOVED lines=11> */
.L_x_101:
        /* <DEDUP_REMOVED lines=11> */
.L_x_102:
        /* <DEDUP_REMOVED lines=11> */
.L_x_103:
        /* <DEDUP_REMOVED lines=11> */
.L_x_104:
[----:B0-----:R0:W1:Y:S02]  /*4aa0*/  SYNCS.PHASECHK.TRANS64.TRYWAIT P0, [R3+URZ], R0 ;  /* 0x00000000030075a7 */ /* 0x001064000800017f */
[----:B-1----:R-:W-:Y:S05]  /*4ab0*/  @!P0 NANOSLEEP.SYNCS 0x989680 ;  /* 0x009896800000895d */ /* 0x002fea0003900000 */
[----:B------:R-:W1:Y:S02]  /*4ac0*/  @!P0 SYNCS.PHASECHK.TRANS64 P0, [R3+URZ], R0 ;  /* 0x00000000030085a7 */ /* 0x000e64000800007f */
[----:B-1----:R-:W-:Y:S05]  /*4ad0*/  @P0 EXIT ;  /* 0x000000000000094d */ /* 0x002fea0003800000 */
[----:B------:R-:W-:Y:S05]  /*4ae0*/  BRA `(.L_x_104) ;  /* 0xfffffffc00ec7947 */ /* 0x000fea000383ffff */
.L_x_105:
[----:B------:R-:W-:-:S00]  /*4af0*/  BRA `(.L_x_105) ;  /* 0xfffffffc00fc7947 */ /* 0x000fc0000383ffff */
[----:B------:R-:W-:-:S00]  /*4b00*/  NOP ;  /* 0x0000000000007918 */ /* 0x000fc00000000000 */
[----:B------:R-:W-:-:S00]  /*4b10*/  NOP ;  /* 0x0000000000007918 */ /* 0x000fc00000000000 */
[----:B------:R-:W-:-:S00]  /*4b20*/  NOP ;  /* 0x0000000000007918 */ /* 0x000fc00000000000 */
[----:B------:R-:W-:-:S00]  /*4b30*/  NOP ;  /* 0x0000000000007918 */ /* 0x000fc00000000000 */
[----:B------:R-:W-:-:S00]  /*4b40*/  NOP ;  /* 0x0000000000007918 */ /* 0x000fc00000000000 */
[----:B------:R-:W-:-:S00]  /*4b50*/  NOP ;  /* 0x0000000000007918 */ /* 0x000fc00000000000 */
[----:B------:R-:W-:-:S00]  /*4b60*/  NOP ;  /* 0x0000000000007918 */ /* 0x000fc00000000000 */
[----:B------:R-:W-:-:S00]  /*4b70*/  NOP ;  /* 0x0000000000007918 */ /* 0x000fc00000000000 */
.L_x_106:


//--------------------- .nv.shared._ZN7cutlass13device_kernelINS_4conv6kernel13ConvUniversalINS1_16ConvProblemShapeILNS1_8OperatorE1ELi3EEENS1_10collective14CollectiveConvINS1_46MainloopSm90TmaGmmaWarpSpecializedImplicitGemmILS5_1ELi14ELi3EN4cute5tupleIJNSA_1CILi1EEESD_SD_EEENS1_36KernelImplicitTmaWarpSpecializedSm90ELi1EEENSB_IJNSC_ILi64EEESH_NSB_IJSH_EEEEEENS_10bfloat16_tESK_NSA_8TiledMMAINSA_8MMA_AtomIJNSA_4SM904GMMA27MMA_64x64x16_F32BF16BF16_SSILNSO_5MajorE0ELSQ_1ELNSO_7ScaleInE1ELSR_1EEEEEENSA_6LayoutISE_NSB_IJNSC_ILi0EEESV_SV_EEEEENSB_IJNSA_10UnderscoreESY_SY_EEEEENS7_6detail26Sm90ImplicitGemmTileTraitsINSA_20SM90_TMA_LOAD_IM2COLENSA_14ComposedLayoutINSA_7SwizzleILi3ELi4ELi3EEENSA_18smem_ptr_flag_bitsILi16EEENSU_INSB_IJNSB_IJNSC_ILi8EEES19_EEENSB_IJSH_SD_EEENSB_IJSD_NSC_ILi14EEEEEEEEENSB_IJNSB_IJSH_NSC_ILi512EEEEEENSB_IJSD_SV_EEENSB_IJSV_NSC_ILi4096EEEEEEEEEEEEEvEENS12_INSA_13SM90_TMA_LOADENS14_IS16_S18_NSU_INSB_IJS1B_S1A_S1D_EEENSB_IJS1H_S1G_S1J_EEEEEEEvEEEENS_8epilogue10collective6detail29Sm90TmaWarpSpecializedAdapterINS1W_15DefaultEpilogueISK_NSB_IJNSB_IJllllEEESD_SV_EEES21_NS1V_6thread17LinearCombinationISK_Li1EffLNS22_9ScaleType4KindE0ELNS_15FloatRoundStyleE2ESK_EENS_4gemm15EpilogueDefaultEEEEEvvEEEEvNT_6ParamsE --------------------------
	.section	.nv.shared._ZN7cutlass13device_kernelINS_4conv6kernel13ConvUniversalINS1_16ConvProblemShapeILNS1_8OperatorE1ELi3EEENS1_10collective14CollectiveConvINS1_46MainloopSm90TmaGmmaWarpSpecializedImplicitGemmILS5_1ELi14ELi3EN4cute5tupleIJNSA_1CILi1EEESD_SD_EEENS1_36KernelImplicitTmaWarpSpecializedSm90ELi1EEENSB_IJNSC_ILi64EEESH_NSB_IJSH_EEEEEENS_10bfloat16_tESK_NSA_8TiledMMAINSA_8MMA_AtomIJNSA_4SM904GMMA27MMA_64x64x16_F32BF16BF16_SSILNSO_5MajorE0ELSQ_1ELNSO_7ScaleInE1ELSR_1EEEEEENSA_6LayoutISE_NSB_IJNSC_ILi0EEESV_SV_EEEEENSB_IJNSA_10UnderscoreESY_SY_EEEEENS7_6detail26Sm90ImplicitGemmTileTraitsINSA_20SM90_TMA_LOAD_IM2COLENSA_14ComposedLayoutINSA_7SwizzleILi3ELi4ELi3EEENSA_18smem_ptr_flag_bitsILi16EEENSU_INSB_IJNSB_IJNSC_ILi8EEES19_EEENSB_IJSH_SD_EEENSB_IJSD_NSC_ILi14EEEEEEEEENSB_IJNSB_IJSH_NSC_ILi512EEEEEENSB_IJSD_SV_EEENSB_IJSV_NSC_ILi4096EEEEEEEEEEEEEvEENS12_INSA_13SM90_TMA_LOADENS14_IS16_S18_NSU_INSB_IJS1B_S1A_S1D_EEENSB_IJS1H_S1G_S1J_EEEEEEEvEEEENS_8epilogue10collective6detail29Sm90TmaWarpSpecializedAdapterINS1W_15DefaultEpilogueISK_NSB_IJNSB_IJllllEEESD_SV_EEES21_NS1V_6thread17LinearCombinationISK_Li1EffLNS22_9ScaleType4KindE0ELNS_15FloatRoundStyleE2ESK_EENS_4gemm15EpilogueDefaultEEEEEvvEEEEvNT_6ParamsE,"aw",@nobits
	.sectionflags	@""
	.align	16
	.zero		1024


//--------------------- .nv.shared.reserved.0     --------------------------
	.section	.nv.shared.reserved.0,"aw",@nobits
	.weak		__nv_reservedSMEM_offset_0_alias
	.size		__nv_reservedSMEM_offset_0_alias, 0, 0
	.other		__nv_reservedSMEM_offset_0_alias,@"STO_CUDA_RESERVED_SHARED STV_DEFAULT"
__nv_reservedSMEM_offset_0_alias:
	.zero		0


//--------------------- .nv.global                --------------------------
	.section	.nv.global,"aw",@nobits
.nv.global:
	.type		_ZN39_INTERNAL_be67ca7c_4_k_cu_ba64b2dd_26094cute1_E,@object
	.size		_ZN39_INTERNAL_be67ca7c_4_k_cu_ba64b2dd_26094cute1_E,(_ZN39_INTERNAL_be67ca7c_4_k_cu_ba64b2dd_26094cuda3std3__45__cpo6cbeginE - _ZN39_INTERNAL_be67ca7c_4_k_cu_ba64b2dd_26094cute1_E)
_ZN39_INTERNAL_be67ca7c_4_k_cu_ba64b2dd_26094cute1_E:
	.zero		1
	.type		_ZN39_INTERNAL_be67ca7c_4_k_cu_ba64b2dd_26094cuda3std3__45__cpo6cbeginE,@object
	.size		_ZN39_INTERNAL_be67ca7c_4_k_cu_ba64b2dd_26094cuda3std3__45__cpo6cbeginE,(_ZN39_INTERNAL_be67ca7c_4_k_cu_ba64b2dd_26094cuda3std3__48in_placeE - _ZN39_INTERNAL_be67ca7c_4_k_cu_ba64b2dd_26094cuda3std3__45__cpo6cbeginE)
_ZN39_INTERNAL_be67ca7c_4_k_cu_ba64b2dd_26094cuda3std3__45__cpo6cbeginE:
	.zero		1
	.type		_ZN39_INTERNAL_be67ca7c_4_k_cu_ba64b2dd_26094cuda3std3__48in_placeE,@object
	.size		_ZN39_INTERNAL_be67ca7c_4_k_cu_ba64b2dd_26094cuda3std3__48in_placeE,(_ZN39_INTERNAL_be67ca7c_4_k_cu_ba64b2dd_26094cuda3std6ranges3__45__cpo9iter_moveE - _ZN39_INTERNAL_be67ca7c_4_k_cu_ba64b2dd_26094cuda3std3__48in_placeE)
_ZN39_INTERNAL_be67ca7c_4_k_cu_ba64b2dd_26094cuda3std3__48in_placeE:
	.zero		1
	.type		_ZN39_INTERNAL_be67ca7c_4_k_cu_ba64b2dd_26094cuda3std6ranges3__45__cpo9iter_moveE,@object
	.size		_ZN39_INTERNAL_be67ca7c_4_k_cu_ba64b2dd_26094cuda3std6ranges3__45__cpo9iter_moveE,(_ZN39_INTERNAL_be67ca7c_4_k_cu_ba64b2dd_26094cuda3std3__45__cpo5beginE - _ZN39_INTERNAL_be67ca7c_4_k_cu_ba64b2dd_26094cuda3std6ranges3__45__cpo9iter_moveE)
_ZN39_INTERNAL_be67ca7c_4_k_cu_ba64b2dd_26094cuda3std6ranges3__45__cpo9iter_moveE:
	.zero		1
	.type		_ZN39_INTERNAL_be67ca7c_4_k_cu_ba64b2dd_26094cuda3std3__45__cpo5beginE,@object
	.size		_ZN39_INTERNAL_be67ca7c_4_k_cu_ba64b2dd_26094cuda3std3__45__cpo5beginE,(_ZN39_INTERNAL_be67ca7c_4_k_cu_ba64b2dd_26094cuda3std3__441_GLOBAL__N__be67ca7c_4_k_cu_ba64b2dd_26096ignoreE - _ZN39_INTERNAL_be67ca7c_4_k_cu_ba64b2dd_26094cuda3std3__45__cpo5beginE)
_ZN39_INTERNAL_be67ca7c_4_k_cu_ba64b2dd_26094cuda3std3__45__cpo5beginE:
	.zero		1
	.type		_ZN39_INTERNAL_be67ca7c_4_k_cu_ba64b2dd_26094cuda3std3__441_GLOBAL__N__be67ca7c_4_k_cu_ba64b2dd_26096ignoreE,@object
	.size		_ZN39_INTERNAL_be67ca7c_4_k_cu_ba64b2dd_26094cuda3std3__441_GLOBAL__N__be67ca7c_4_k_cu_ba64b2dd_26096ignoreE,(_ZN39_INTERNAL_be67ca7c_4_k_cu_ba64b2dd_26094cute7productE - _ZN39_INTERNAL_be67ca7c_4_k_cu_ba64b2dd_26094cuda3std3__441_GLOBAL__N__be67ca7c_4_k_cu_ba64b2dd_26096ignoreE)
_ZN39_INTERNAL_be67ca7c_4_k_cu_ba64b2dd_26094cuda3std3__441_GLOBAL__N__be67ca7c_4_k_cu_ba64b2dd_26096ignoreE:
	.zero		1
	.type		_ZN39_INTERNAL_be67ca7c_4_k_cu_ba64b2dd_26094cute7productE,@object
	.size		_ZN39_INTERNAL_be67ca7c_4_k_cu_ba64b2dd_26094cute7productE,(_ZN39_INTERNAL_be67ca7c_4_k_cu_ba64b2dd_26094cuda3std3__45__cpo3endE - _ZN39_INTERNAL_be67ca7c_4_k_cu_ba64b2dd_26094cute7productE)
_ZN39_INTERNAL_be67ca7c_4_k_cu_ba64b2dd_26094cute7productE:
	.zero		1
	.type		_ZN39_INTERNAL_be67ca7c_4_k_cu_ba64b2dd_26094cuda3std3__45__cpo3endE,@object
	.size		_ZN39_INTERNAL_be67ca7c_4_k_cu_ba64b2dd_26094cuda3std3__45__cpo3endE,(_ZN39_INTERNAL_be67ca7c_4_k_cu_ba64b2dd_26094cuda3std3__419piecewise_constructE - _ZN39_INTERNAL_be67ca7c_4_k_cu_ba64b2dd_26094cuda3std3__45__cpo3endE)
_ZN39_INTERNAL_be67ca7c_4_k_cu_ba64b2dd_26094cuda3std3__45__cpo3endE:
	.zero		1
	.type		_ZN39_INTERNAL_be67ca7c_4_k_cu_ba64b2dd_26094cuda3std3__419piecewise_constructE,@object
	.size		_ZN39_INTERNAL_be67ca7c_4_k_cu_ba64b2dd_26094cuda3std3__419piecewise_constructE,(_ZN39_INTERNAL_be67ca7c_4_k_cu_ba64b2dd_26094cuda3std3__45__cpo4cendE - _ZN39_INTERNAL_be67ca7c_4_k_cu_ba64b2dd_26094cuda3std3__419piecewise_constructE)
_ZN39_INTERNAL_be67ca7c_4_k_cu_ba64b2dd_26094cuda3std3__419piecewise_constructE:
	.zero		1
	.type		_ZN39_INTERNAL_be67ca7c_4_k_cu_ba64b2dd_26094cuda3std3__45__cpo4cendE,@object
	.size		_ZN39_INTERNAL_be67ca7c_4_k_cu_ba64b2dd_26094cuda3std3__45__cpo4cendE,(_ZN39_INTERNAL_be67ca7c_4_k_cu_ba64b2dd_26094cuda3std6ranges3__45__cpo4swapE - _ZN39_INTERNAL_be67ca7c_4_k_cu_ba64b2dd_26094cuda3std3__45__cpo4cendE)
_ZN39_INTERNAL_be67ca7c_4_k_cu_ba64b2dd_26094cuda3std3__45__cpo4cendE:
	.zero		1
	.type		_ZN39_INTERNAL_be67ca7c_4_k_cu_ba64b2dd_26094cuda3std6ranges3__45__cpo4swapE,@object
	.size		_ZN39_INTERNAL_be67ca7c_4_k_cu_ba64b2dd_26094cuda3std6ranges3__45__cpo4swapE,(.L_7 - _ZN39_INTERNAL_be67ca7c_4_k_cu_ba64b2dd_26094cuda3std6ranges3__45__cpo4swapE)
_ZN39_INTERNAL_be67ca7c_4_k_cu_ba64b2dd_26094cuda3std6ranges3__45__cpo4swapE:
	.zero		1
.L_7:


//--------------------- .nv.constant0._ZN7cutlass13device_kernelINS_4conv6kernel13ConvUniversalINS1_16ConvProblemShapeILNS1_8OperatorE1ELi3EEENS1_10collective14CollectiveConvINS1_46MainloopSm90TmaGmmaWarpSpecializedImplicitGemmILS5_1ELi14ELi3EN4cute5tupleIJNSA_1CILi1EEESD_SD_EEENS1_36KernelImplicitTmaWarpSpecializedSm90ELi1EEENSB_IJNSC_ILi64EEESH_NSB_IJSH_EEEEEENS_10bfloat16_tESK_NSA_8TiledMMAINSA_8MMA_AtomIJNSA_4SM904GMMA27MMA_64x64x16_F32BF16BF16_SSILNSO_5MajorE0ELSQ_1ELNSO_7ScaleInE1ELSR_1EEEEEENSA_6LayoutISE_NSB_IJNSC_ILi0EEESV_SV_EEEEENSB_IJNSA_10UnderscoreESY_SY_EEEEENS7_6detail26Sm90ImplicitGemmTileTraitsINSA_20SM90_TMA_LOAD_IM2COLENSA_14ComposedLayoutINSA_7SwizzleILi3ELi4ELi3EEENSA_18smem_ptr_flag_bitsILi16EEENSU_INSB_IJNSB_IJNSC_ILi8EEES19_EEENSB_IJSH_SD_EEENSB_IJSD_NSC_ILi14EEEEEEEEENSB_IJNSB_IJSH_NSC_ILi512EEEEEENSB_IJSD_SV_EEENSB_IJSV_NSC_ILi4096EEEEEEEEEEEEEvEENS12_INSA_13SM90_TMA_LOADENS14_IS16_S18_NSU_INSB_IJS1B_S1A_S1D_EEENSB_IJS1H_S1G_S1J_EEEEEEEvEEEENS_8epilogue10collective6detail29Sm90TmaWarpSpecializedAdapterINS1W_15DefaultEpilogueISK_NSB_IJNSB_IJllllEEESD_SV_EEES21_NS1V_6thread17LinearCombinationISK_Li1EffLNS22_9ScaleType4KindE0ELNS_15FloatRoundStyleE2ESK_EENS_4gemm15EpilogueDefaultEEEEEvvEEEEvNT_6ParamsE --------------------------
	.section	.nv.constant0._ZN7cutlass13device_kernelINS_4conv6kernel13ConvUniversalINS1_16ConvProblemShapeILNS1_8OperatorE1ELi3EEENS1_10collective14CollectiveConvINS1_46MainloopSm90TmaGmmaWarpSpecializedImplicitGemmILS5_1ELi14ELi3EN4cute5tupleIJNSA_1CILi1EEESD_SD_EEENS1_36KernelImplicitTmaWarpSpecializedSm90ELi1EEENSB_IJNSC_ILi64EEESH_NSB_IJSH_EEEEEENS_10bfloat16_tESK_NSA_8TiledMMAINSA_8MMA_AtomIJNSA_4SM904GMMA27MMA_64x64x16_F32BF16BF16_SSILNSO_5MajorE0ELSQ_1ELNSO_7ScaleInE1ELSR_1EEEEEENSA_6LayoutISE_NSB_IJNSC_ILi0EEESV_SV_EEEEENSB_IJNSA_10UnderscoreESY_SY_EEEEENS7_6detail26Sm90ImplicitGemmTileTraitsINSA_20SM90_TMA_LOAD_IM2COLENSA_14ComposedLayoutINSA_7SwizzleILi3ELi4ELi3EEENSA_18smem_ptr_flag_bitsILi16EEENSU_INSB_IJNSB_IJNSC_ILi8EEES19_EEENSB_IJSH_SD_EEENSB_IJSD_NSC_ILi14EEEEEEEEENSB_IJNSB_IJSH_NSC_ILi512EEEEEENSB_IJSD_SV_EEENSB_IJSV_NSC_ILi4096EEEEEEEEEEEEEvEENS12_INSA_13SM90_TMA_LOADENS14_IS16_S18_NSU_INSB_IJS1B_S1A_S1D_EEENSB_IJS1H_S1G_S1J_EEEEEEEvEEEENS_8epilogue10collective6detail29Sm90TmaWarpSpecializedAdapterINS1W_15DefaultEpilogueISK_NSB_IJNSB_IJllllEEESD_SV_EEES21_NS1V_6thread17LinearCombinationISK_Li1EffLNS22_9ScaleType4KindE0ELNS_15FloatRoundStyleE2ESK_EENS_4gemm15EpilogueDefaultEEEEEvvEEEEvNT_6ParamsE,"a",@progbits
	.sectionflags	@""
	.align	4
.nv.constant0._ZN7cutlass13device_kernelINS_4conv6kernel13ConvUniversalINS1_16ConvProblemShapeILNS1_8OperatorE1ELi3EEENS1_10collective14CollectiveConvINS1_46MainloopSm90TmaGmmaWarpSpecializedImplicitGemmILS5_1ELi14ELi3EN4cute5tupleIJNSA_1CILi1EEESD_SD_EEENS1_36KernelImplicitTmaWarpSpecializedSm90ELi1EEENSB_IJNSC_ILi64EEESH_NSB_IJSH_EEEEEENS_10bfloat16_tESK_NSA_8TiledMMAINSA_8MMA_AtomIJNSA_4SM904GMMA27MMA_64x64x16_F32BF16BF16_SSILNSO_5MajorE0ELSQ_1ELNSO_7ScaleInE1ELSR_1EEEEEENSA_6LayoutISE_NSB_IJNSC_ILi0EEESV_SV_EEEEENSB_IJNSA_10UnderscoreESY_SY_EEEEENS7_6detail26Sm90ImplicitGemmTileTraitsINSA_20SM90_TMA_LOAD_IM2COLENSA_14ComposedLayoutINSA_7SwizzleILi3ELi4ELi3EEENSA_18smem_ptr_flag_bitsILi16EEENSU_INSB_IJNSB_IJNSC_ILi8EEES19_EEENSB_IJSH_SD_EEENSB_IJSD_NSC_ILi14EEEEEEEEENSB_IJNSB_IJSH_NSC_ILi512EEEEEENSB_IJSD_SV_EEENSB_IJSV_NSC_ILi4096EEEEEEEEEEEEEvEENS12_INSA_13SM90_TMA_LOADENS14_IS16_S18_NSU_INSB_IJS1B_S1A_S1D_EEENSB_IJS1H_S1G_S1J_EEEEEEEvEEEENS_8epilogue10collective6detail29Sm90TmaWarpSpecializedAdapterINS1W_15DefaultEpilogueISK_NSB_IJNSB_IJllllEEESD_SV_EEES21_NS1V_6thread17LinearCombinationISK_Li1EffLNS22_9ScaleType4KindE0ELNS_15FloatRoundStyleE2ESK_EENS_4gemm15EpilogueDefaultEEEEEvvEEEEvNT_6ParamsE:
	.zero		1664


//--------------------- SYMBOLS --------------------------

	.type		.nv.reservedSmem.offset0,@object
	.size		.nv.reservedSmem.offset0,0x4
